	.headerflags	@"EF_CUDA_TEXMODE_UNIFIED EF_CUDA_64BIT_ADDRESS EF_CUDA_SM80 EF_CUDA_VIRTUAL_SM(EF_CUDA_SM80)"
	.elftype	@"ET_EXEC"


//--------------------- .nv.info                  --------------------------
	.section	.nv.info,"",@"SHT_CUDA_INFO"
	.align	4


	//----- nvinfo : EIATTR_REGCOUNT
	.align		4
        /*0000*/ 	.byte	0x04, 0x2f
        /*0002*/ 	.short	(.L_1 - .L_0)
	.align		4
.L_0:
        /*0004*/ 	.word	index@(candidate0)
        /*0008*/ 	.word	0x0000003a


	//----- nvinfo : EIATTR_MAX_STACK_SIZE
	.align		4
.L_1:
        /*000c*/ 	.byte	0x04, 0x23
        /*000e*/ 	.short	(.L_3 - .L_2)
	.align		4
.L_2:
        /*0010*/ 	.word	index@(candidate0)
        /*0014*/ 	.word	0x00000000


	//----- nvinfo : EIATTR_MIN_STACK_SIZE
	.align		4
.L_3:
        /*0018*/ 	.byte	0x04, 0x12
        /*001a*/ 	.short	(.L_5 - .L_4)
	.align		4
.L_4:
        /*001c*/ 	.word	index@(candidate0)
        /*0020*/ 	.word	0x00000000


	//----- nvinfo : EIATTR_FRAME_SIZE
	.align		4
.L_5:
        /*0024*/ 	.byte	0x04, 0x11
        /*0026*/ 	.short	(.L_7 - .L_6)
	.align		4
.L_6:
        /*0028*/ 	.word	index@(candidate0)
        /*002c*/ 	.word	0x00000000
.L_7:


//--------------------- .nv.info.candidate0       --------------------------
	.section	.nv.info.candidate0,"",@"SHT_CUDA_INFO"
	.align	4


	//----- nvinfo : EIATTR_CUDA_API_VERSION
	.align		4
        /*0000*/ 	.byte	0x04, 0x37
        /*0002*/ 	.short	(.L_9 - .L_8)
.L_8:
        /*0004*/ 	.word	0x00000075


	//----- nvinfo : EIATTR_SW2861232_WAR
	.align		4
.L_9:
        /*0008*/ 	.byte	0x01, 0x35
	.zero		2


	//----- nvinfo : EIATTR_PARAM_CBANK
	.align		4
        /*000c*/ 	.byte	0x04, 0x0a
        /*000e*/ 	.short	(.L_11 - .L_10)
	.align		4
.L_10:
        /*0010*/ 	.word	index@(.nv.constant0.candidate0)
        /*0014*/ 	.short	0x0160
        /*0016*/ 	.short	0x0018


	//----- nvinfo : EIATTR_CBANK_PARAM_SIZE
	.align		4
.L_11:
        /*0018*/ 	.byte	0x03, 0x19
        /*001a*/ 	.short	0x0018


	//----- nvinfo : EIATTR_KPARAM_INFO
	.align		4
        /*001c*/ 	.byte	0x04, 0x17
        /*001e*/ 	.short	(.L_13 - .L_12)
.L_12:
        /*0020*/ 	.word	0x00000000
        /*0024*/ 	.short	0x0002
        /*0026*/ 	.short	0x0010
        /*0028*/ 	.byte	0x00, 0xf0, 0x21, 0x00


	//----- nvinfo : EIATTR_KPARAM_INFO
	.align		4
.L_13:
        /*002c*/ 	.byte	0x04, 0x17
        /*002e*/ 	.short	(.L_15 - .L_14)
.L_14:
        /*0030*/ 	.word	0x00000000
        /*0034*/ 	.short	0x0001
        /*0036*/ 	.short	0x0008
        /*0038*/ 	.byte	0x00, 0xf0, 0x21, 0x00


	//----- nvinfo : EIATTR_KPARAM_INFO
	.align		4
.L_15:
        /*003c*/ 	.byte	0x04, 0x17
        /*003e*/ 	.short	(.L_17 - .L_16)
.L_16:
        /*0040*/ 	.word	0x00000000
        /*0044*/ 	.short	0x0000
        /*0046*/ 	.short	0x0000
        /*0048*/ 	.byte	0x00, 0xf0, 0x21, 0x00


	//----- nvinfo : EIATTR_MAXREG_COUNT
	.align		4
.L_17:
        /*004c*/ 	.byte	0x03, 0x1b
        /*004e*/ 	.short	0x00ff


	//----- nvinfo : EIATTR_EXIT_INSTR_OFFSETS
	.align		4
        /*0050*/ 	.byte	0x04, 0x1c
        /*0052*/ 	.short	(.L_19 - .L_18)


	//   ....[0]....
.L_18:
        /*0054*/ 	.word	0x000030d0


	//----- nvinfo : EIATTR_MAX_THREADS
	.align		4
.L_19:
        /*0058*/ 	.byte	0x04, 0x05
        /*005a*/ 	.short	(.L_21 - .L_20)
.L_20:
        /*005c*/ 	.word	0x000000c4
        /*0060*/ 	.word	0x00000001
        /*0064*/ 	.word	0x00000001
.L_21:


//--------------------- .nv.rel.action            --------------------------
	.section	.nv.rel.action,"",@"SHT_CUDA_RELOCINFO"
	.align	8
	.sectionentsize	8
        /*0000*/ 	.byte	0x4b, 0x00, 0x00, 0x00, 0x00, 0x00, 0x00, 0x00, 0x00, 0x02, 0x02, 0x08, 0x10, 0x0a, 0x2f, 0x22
        /* <DEDUP_REMOVED lines=13> */


//--------------------- .nv.constant0.candidate0  --------------------------
	.section	.nv.constant0.candidate0,"a",@progbits
	.align	4
.nv.constant0.candidate0:
	.zero		376


//--------------------- .text.candidate0          --------------------------
	.section	.text.candidate0,"ax",@progbits
	.sectionflags	@"SHF_BARRIERS=1"
	.sectioninfo	@"SHI_REGISTERS=58"
	.align	128
        .global         candidate0
        .type           candidate0,@function
        .size           candidate0,(.L_x_3 - candidate0)
        .other          candidate0,@"STO_CUDA_ENTRY STV_DEFAULT"
candidate0:
.text.candidate0:
[----:B------:R-:W-:-:S02]  /*0000*/  MOV R1, c[0x0][0x28] ;  /* 0x00000a0000017a02 */ /* 0x000fc40000000f00 */
[----:B------:R-:W0:Y:S01]  /*0010*/  S2R R0, SR_TID.X ;  /* 0x0000000000007919 */ /* 0x000e220000002100 */
[----:B------:R-:W-:Y:S01]  /*0020*/  HFMA2.MMA R47, -RZ, RZ, 0, 0 ;  /* 0x00000000ff2f7435 */ /* 0x000fe200000001ff */
[----:B------:R-:W-:Y:S01]  /*0030*/  MOV R52, RZ ;  /* 0x000000ff00347202 */ /* 0x000fe20000000f00 */
[----:B------:R-:W-:Y:S01]  /*0040*/  HFMA2.MMA R51, -RZ, RZ, 0, 0 ;  /* 0x00000000ff337435 */ /* 0x000fe200000001ff */
[----:B------:R-:W1:Y:S01]  /*0050*/  S2R R2, SR_CTAID.X ;  /* 0x0000000000027919 */ /* 0x000e620000002500 */
[----:B------:R-:W-:Y:S01]  /*0060*/  CS2R R44, SRZ ;  /* 0x00000000002c7805 */ /* 0x000fe2000001ff00 */
[----:B------:R-:W-:Y:S01]  /*0070*/  CS2R R16, SRZ ;  /* 0x0000000000107805 */ /* 0x000fe2000001ff00 */
[----:B------:R-:W-:Y:S01]  /*0080*/  ULDC.64 UR4, c[0x0][0x118] ;  /* 0x0000460000047ab9 */ /* 0x000fe20000000a00 */
[C---:B0-----:R-:W-:Y:S01]  /*0090*/  IMAD.HI R49, R0.reuse, 0x5397829d, RZ ;  /* 0x5397829d00317827 */ /* 0x041fe200078e02ff */
[----:B------:R-:W-:Y:S02]  /*00a0*/  SHF.R.U32.HI R3, RZ, 0x6, R0 ;  /* 0x00000006ff037819 */ /* 0x000fe40000011600 */
[----:B------:R-:W-:-:S02]  /*00b0*/  IADD3 R6, R0, 0x4, RZ ;  /* 0x0000000400067810 */ /* 0x000fc40007ffe0ff */
[----:B-1----:R-:W-:Y:S02]  /*00c0*/  SHF.R.S32.HI R46, RZ, 0x1, R2 ;  /* 0x00000001ff2e7819 */ /* 0x002fe40000011402 */
[----:B------:R-:W-:Y:S02]  /*00d0*/  SHF.R.U32.HI R4, RZ, 0x1f, R49 ;  /* 0x0000001fff047819 */ /* 0x000fe40000011631 */
[----:B------:R-:W-:Y:S02]  /*00e0*/  SHF.L.U32 R8, R3, 0xa, RZ ;  /* 0x0000000a03087819 */ /* 0x000fe400000006ff */
[----:B------:R-:W-:Y:S02]  /*00f0*/  LOP3.LUT R6, R6, 0x3f, RZ, 0xc0, !PT ;  /* 0x0000003f06067812 */ /* 0x000fe400078ec0ff */
[----:B------:R-:W-:Y:S02]  /*0100*/  SHF.L.U32 R3, R46, 0xe, RZ ;  /* 0x0000000e2e037819 */ /* 0x000fe400000006ff */
[----:B------:R-:W-:-:S02]  /*0110*/  LEA.HI.SX32 R49, R49, R4, 0x1c ;  /* 0x0000000431317211 */ /* 0x000fc400078fe2ff */
[C---:B------:R-:W-:Y:S02]  /*0120*/  IADD3 R4, R0.reuse, 0xc, RZ ;  /* 0x0000000c00047810 */ /* 0x040fe40007ffe0ff */
[C---:B------:R-:W-:Y:S01]  /*0130*/  LOP3.LUT R5, R0.reuse, 0x3f, RZ, 0xc0, !PT ;  /* 0x0000003f00057812 */ /* 0x040fe200078ec0ff */
[----:B------:R-:W-:Y:S01]  /*0140*/  IMAD R48, R49, -0x31, R0 ;  /* 0xffffffcf31307824 */ /* 0x000fe200078e0200 */
[----:B------:R-:W-:Y:S02]  /*0150*/  LOP3.LUT R6, R3, 0xffffc000, R6, 0xe2, !PT ;  /* 0xffffc00003067812 */ /* 0x000fe400078ee206 */
[----:B------:R-:W-:Y:S02]  /*0160*/  IADD3 R3, R0, 0x8, RZ ;  /* 0x0000000800037810 */ /* 0x000fe40007ffe0ff */
[----:B------:R-:W-:Y:S02]  /*0170*/  LOP3.LUT R4, R4, 0x3f, RZ, 0xc0, !PT ;  /* 0x0000003f04047812 */ /* 0x000fe400078ec0ff */
[----:B------:R-:W-:-:S02]  /*0180*/  SHF.L.U32 R9, R46, 0xe, RZ ;  /* 0x0000000e2e097819 */ /* 0x000fc400000006ff */
[----:B------:R-:W-:Y:S02]  /*0190*/  SHF.L.U32 R43, R0, 0x4, RZ ;  /* 0x00000004002b7819 */ /* 0x000fe400000006ff */
[----:B------:R-:W-:Y:S02]  /*01a0*/  LOP3.LUT R5, R8, 0xfffffc00, R5, 0xe2, !PT ;  /* 0xfffffc0008057812 */ /* 0x000fe400078ee205 */
[----:B------:R-:W-:Y:S02]  /*01b0*/  LOP3.LUT R3, R3, 0x3f, RZ, 0xc0, !PT ;  /* 0x0000003f03037812 */ /* 0x000fe400078ec0ff */
[----:B------:R-:W-:Y:S02]  /*01c0*/  SHF.L.U32 R8, R46, 0xe, RZ ;  /* 0x0000000e2e087819 */ /* 0x000fe400000006ff */
[----:B------:R-:W-:Y:S02]  /*01d0*/  LOP3.LUT R40, R9, 0xffffc000, R4, 0xe2, !PT ;  /* 0xffffc00009287812 */ /* 0x000fe400078ee204 */
[----:B------:R-:W-:-:S02]  /*01e0*/  IADD3 R4, R43, 0x1880, RZ ;  /* 0x000018802b047810 */ /* 0x000fc40007ffe0ff */
[----:B------:R-:W-:Y:S02]  /*01f0*/  IADD3 R7, R0, 0x10, RZ ;  /* 0x0000001000077810 */ /* 0x000fe40007ffe0ff */
[----:B------:R-:W-:Y:S02]  /*0200*/  LOP3.LUT R41, R8, 0xffffc000, R3, 0xe2, !PT ;  /* 0xffffc00008297812 */ /* 0x000fe400078ee203 */
[----:B------:R-:W-:Y:S02]  /*0210*/  IADD3 R3, R43, 0xc40, RZ ;  /* 0x00000c402b037810 */ /* 0x000fe40007ffe0ff */
[----:B------:R-:W-:Y:S02]  /*0220*/  LOP3.LUT R4, R4, 0xfffffc00, RZ, 0xc0, !PT ;  /* 0xfffffc0004047812 */ /* 0x000fe400078ec0ff */
[----:B------:R-:W-:Y:S02]  /*0230*/  LOP3.LUT R7, R7, 0x3f, RZ, 0xc0, !PT ;  /* 0x0000003f07077812 */ /* 0x000fe400078ec0ff */
[----:B------:R-:W-:-:S02]  /*0240*/  SHF.L.U32 R10, R46, 0xe, RZ ;  /* 0x0000000e2e0a7819 */ /* 0x000fc400000006ff */
[----:B------:R-:W-:Y:S02]  /*0250*/  LOP3.LUT R3, R3, 0xfffffc00, RZ, 0xc0, !PT ;  /* 0xfffffc0003037812 */ /* 0x000fe400078ec0ff */
[----:B------:R-:W-:Y:S02]  /*0260*/  IADD3 R41, R41, R4, RZ ;  /* 0x0000000429297210 */ /* 0x000fe40007ffe0ff */
[----:B------:R-:W-:Y:S02]  /*0270*/  LOP3.LUT R8, R10, 0xffffc000, R7, 0xe2, !PT ;  /* 0xffffc0000a087812 */ /* 0x000fe400078ee207 */
[C---:B------:R-:W-:Y:S02]  /*0280*/  IADD3 R9, R43.reuse, 0x3100, RZ ;  /* 0x000031002b097810 */ /* 0x040fe40007ffe0ff */
[----:B------:R-:W-:Y:S02]  /*0290*/  LOP3.LUT R4, R2, 0x1, RZ, 0xc0, !PT ;  /* 0x0000000102047812 */ /* 0x000fe400078ec0ff */
[----:B------:R-:W-:-:S02]  /*02a0*/  IADD3 R7, R43, 0x24c0, RZ ;  /* 0x000024c02b077810 */ /* 0x000fc40007ffe0ff */
[----:B------:R-:W-:Y:S02]  /*02b0*/  IADD3 R42, R6, R3, RZ ;  /* 0x00000003062a7210 */ /* 0x000fe40007ffe0ff */
[----:B------:R-:W-:Y:S02]  /*02c0*/  LOP3.LUT R9, R9, 0xfffffc00, RZ, 0xc0, !PT ;  /* 0xfffffc0009097812 */ /* 0x000fe400078ec0ff */
[----:B------:R-:W-:Y:S02]  /*02d0*/  LEA R3, R49, R4, 0x1 ;  /* 0x0000000431037211 */ /* 0x000fe400078e08ff */
[----:B------:R-:W-:Y:S02]  /*02e0*/  LOP3.LUT R7, R7, 0xfffffc00, RZ, 0xc0, !PT ;  /* 0xfffffc0007077812 */ /* 0x000fe400078ec0ff */
[----:B------:R-:W-:Y:S01]  /*02f0*/  LEA R46, R46, R5, 0xe ;  /* 0x000000052e2e7211 */ /* 0x000fe200078e70ff */
[----:B------:R-:W-:Y:S01]  /*0300*/  IMAD R4, R3, 0x31, R48 ;  /* 0x0000003103047824 */ /* 0x000fe200078e0230 */
[----:B------:R-:W-:-:S02]  /*0310*/  IADD3 R5, R8, R9, RZ ;  /* 0x0000000908057210 */ /* 0x000fc40007ffe0ff */
[----:B------:R-:W-:Y:S01]  /*0320*/  IADD3 R40, R40, R7, RZ ;  /* 0x0000000728287210 */ /* 0x000fe20007ffe0ff */
[----:B------:R-:W-:-:S02]  /*0330*/  CS2R R8, SRZ ;  /* 0x0000000000087805 */ /* 0x000fc4000001ff00 */
.L_x_1:
[----:B------:R-:W-:Y:S01]  /*0340*/  IMAD R32, R47, 0x1880, R4 ;  /* 0x000018802f207824 */ /* 0x000fe200078e0204 */
[----:B------:R-:W-:Y:S01]  /*0350*/  MOV R3, 0x4 ;  /* 0x0000000400037802 */ /* 0x000fe20000000f00 */
[----:B------:R-:W-:Y:S06]  /*0360*/  BAR.SYNC 0x0 ;  /* 0x0000000000007b1d */ /* 0x000fec0000000000 */
[----:B------:R-:W-:-:S05]  /*0370*/  SHF.L.U32 R32, R32, 0x1, RZ ;  /* 0x0000000120207819 */ /* 0x000fca00000006ff */
[----:B------:R-:W-:-:S05]  /*0380*/  IMAD.WIDE R32, R32, R3, c[0x0][0x160] ;  /* 0x0000580020207625 */ /* 0x000fca00078e0203 */
[----:B------:R-:W2:Y:S04]  /*0390*/  LDG.E.64.CONSTANT R20, [R32.64] ;  /* 0x0000000420147981 */ /* 0x000ea8000c1e9b00 */
[----:B------:R-:W3:Y:S04]  /*03a0*/  LDG.E.64.CONSTANT R22, [R32.64+0xc40] ;  /* 0x000c400420167981 */ /* 0x000ee8000c1e9b00 */
[----:B------:R-:W4:Y:S04]  /*03b0*/  LDG.E.64.CONSTANT R24, [R32.64+0x1880] ;  /* 0x0018800420187981 */ /* 0x000f28000c1e9b00 */
[----:B------:R-:W5:Y:S04]  /*03c0*/  LDG.E.64.CONSTANT R26, [R32.64+0x24c0] ;  /* 0x0024c004201a7981 */ /* 0x000f68000c1e9b00 */
[----:B------:R-:W5:Y:S01]  /*03d0*/  LDG.E.64.CONSTANT R28, [R32.64+0x3100] ;  /* 0x00310004201c7981 */ /* 0x000f62000c1e9b00 */
[----:B------:R-:W-:-:S02]  /*03e0*/  ISETP.GT.AND P0, PT, R0, 0x2b, PT ;  /* 0x0000002b0000780c */ /* 0x000fc40003f04270 */
[C---:B------:R-:W-:Y:S02]  /*03f0*/  LEA R18, R47.reuse, R46, 0x6 ;  /* 0x0000002e2f127211 */ /* 0x040fe400078e30ff */
[C---:B------:R-:W-:Y:S02]  /*0400*/  LEA R12, R47.reuse, R40, 0x6 ;  /* 0x000000282f0c7211 */ /* 0x040fe400078e30ff */
[----:B------:R-:W-:Y:S01]  /*0410*/  LEA R54, R47, R5, 0x6 ;  /* 0x000000052f367211 */ /* 0x000fe200078e30ff */
[----:B------:R-:W-:-:S04]  /*0420*/  IMAD.WIDE R18, R18, R3, c[0x0][0x168] ;  /* 0x00005a0012127625 */ /* 0x000fc800078e0203 */
[-C--:B------:R-:W-:Y:S01]  /*0430*/  IMAD.WIDE R12, R12, R3.reuse, c[0x0][0x168] ;  /* 0x00005a000c0c7625 */ /* 0x080fe200078e0203 */
[----:B------:R0:W5:Y:S01]  /*0440*/  LDG.E.CONSTANT R39, [R18.64] ;  /* 0x0000000412277981 */ /* 0x000162000c1e9900 */
[----:B------:R-:W-:Y:S02]  /*0450*/  @!P0 SHF.L.U32 R6, R2, 0xd, RZ ;  /* 0x0000000d02068819 */ /* 0x000fe400000006ff */
[----:B------:R-:W-:Y:S01]  /*0460*/  @!P0 IADD3 R10, R43, 0x3d40, RZ ;  /* 0x00003d402b0a8810 */ /* 0x000fe20007ffe0ff */
[----:B------:R-:W-:Y:S01]  /*0470*/  IMAD.WIDE R54, R54, R3, c[0x0][0x168] ;  /* 0x00005a0036367625 */ /* 0x000fe200078e0203 */
[----:B------:R-:W-:Y:S01]  /*0480*/  @!P0 LOP3.LUT R7, R6, 0xffffc000, RZ, 0xc0, !PT ;  /* 0xffffc00006078812 */ /* 0x000fe200078ec0ff */
[----:B------:R1:W5:Y:S01]  /*0490*/  LDG.E.CONSTANT R53, [R12.64] ;  /* 0x000000040c357981 */ /* 0x000362000c1e9900 */
[----:B------:R-:W-:Y:S02]  /*04a0*/  @!P0 LOP3.LUT R10, R10, 0xfffffc00, RZ, 0xc0, !PT ;  /* 0xfffffc000a0a8812 */ /* 0x000fe400078ec0ff */
[----:B------:R-:W-:Y:S01]  /*04b0*/  LEA R6, R47, R42, 0x6 ;  /* 0x0000002a2f067211 */ /* 0x000fe200078e30ff */
[----:B0-----:R0:W5:Y:S01]  /*04c0*/  LDG.E.64.CONSTANT R18, [R32.64+0x6e40] ;  /* 0x006e400420127981 */ /* 0x001162000c1e9b00 */
[----:B------:R-:W-:-:S03]  /*04d0*/  @!P0 IADD3 R10, R10, R0, R7 ;  /* 0x000000000a0a8210 */ /* 0x000fc60007ffe007 */
[----:B------:R-:W5:Y:S01]  /*04e0*/  LDG.E.CONSTANT R55, [R54.64] ;  /* 0x0000000436377981 */ /* 0x000f62000c1e9900 */
[C---:B------:R-:W-:Y:S02]  /*04f0*/  @!P0 LEA R7, R47.reuse, R10, 0x6 ;  /* 0x0000000a2f078211 */ /* 0x040fe400078e30ff */
[----:B------:R-:W-:Y:S01]  /*0500*/  LEA R10, R47, R41, 0x6 ;  /* 0x000000292f0a7211 */ /* 0x000fe200078e30ff */
[----:B-1----:R0:W5:Y:S01]  /*0510*/  LDG.E.64.CONSTANT R12, [R32.64+0x55c0] ;  /* 0x0055c004200c7981 */ /* 0x002162000c1e9b00 */
[----:B------:R-:W-:Y:S01]  /*0520*/  @!P0 IADD3 R14, R7, 0x14, RZ ;  /* 0x00000014070e8810 */ /* 0x000fe20007ffe0ff */
[----:B------:R-:W-:-:S04]  /*0530*/  IMAD.WIDE R6, R6, R3, c[0x0][0x168] ;  /* 0x00005a0006067625 */ /* 0x000fc800078e0203 */
[-C--:B------:R-:W-:Y:S01]  /*0540*/  IMAD.WIDE R10, R10, R3.reuse, c[0x0][0x168] ;  /* 0x00005a000a0a7625 */ /* 0x080fe200078e0203 */
[----:B------:R1:W5:Y:S03]  /*0550*/  LDG.E.CONSTANT R37, [R6.64] ;  /* 0x0000000406257981 */ /* 0x000366000c1e9900 */
[----:B------:R-:W-:Y:S01]  /*0560*/  @!P0 IMAD.WIDE R14, R14, R3, c[0x0][0x168] ;  /* 0x00005a000e0e8625 */ /* 0x000fe200078e0203 */
[----:B------:R0:W5:Y:S04]  /*0570*/  LDG.E.CONSTANT R35, [R10.64] ;  /* 0x000000040a237981 */ /* 0x000168000c1e9900 */
[----:B------:R0:W5:Y:S04]  /*0580*/  @!P0 LDG.E.CONSTANT R31, [R14.64] ;  /* 0x000000040e1f8981 */ /* 0x000168000c1e9900 */
[----:B-1----:R1:W5:Y:S04]  /*0590*/  LDG.E.64.CONSTANT R6, [R32.64+0x3d40] ;  /* 0x003d400420067981 */ /* 0x002368000c1e9b00 */
[----:B0-----:R1:W5:Y:S04]  /*05a0*/  LDG.E.64.CONSTANT R10, [R32.64+0x4980] ;  /* 0x00498004200a7981 */ /* 0x001368000c1e9b00 */
[----:B------:R1:W5:Y:S04]  /*05b0*/  LDG.E.64.CONSTANT R14, [R32.64+0x6200] ;  /* 0x00620004200e7981 */ /* 0x000368000c1e9b00 */
[----:B--2---:R0:W-:Y:S04]  /*05c0*/  STS.64 [R0.X8], R20 ;  /* 0x0000001400007388 */ /* 0x0041e80000008a00 */
[----:B---3--:R2:W-:Y:S04]  /*05d0*/  STS.64 [R0.X8+0x620], R22 ;  /* 0x0006201600007388 */ /* 0x0085e80000008a00 */
[----:B----4-:R3:W-:Y:S04]  /*05e0*/  STS.64 [R0.X8+0xc40], R24 ;  /* 0x000c401800007388 */ /* 0x0107e80000008a00 */
[----:B-----5:R4:W-:Y:S04]  /*05f0*/  STS.64 [R0.X8+0x1260], R26 ;  /* 0x0012601a00007388 */ /* 0x0209e80000008a00 */
[----:B------:R3:W-:Y:S04]  /*0600*/  STS.64 [R0.X8+0x1880], R28 ;  /* 0x0018801c00007388 */ /* 0x0007e80000008a00 */
[----:B0-----:R1:W5:Y:S04]  /*0610*/  LDG.E.64.CONSTANT R20, [R32.64+0x7a80] ;  /* 0x007a800420147981 */ /* 0x001368000c1e9b00 */
[----:B--2---:R1:W2:Y:S04]  /*0620*/  LDG.E.64.CONSTANT R22, [R32.64+0x86c0] ;  /* 0x0086c00420167981 */ /* 0x0042a8000c1e9b00 */
[----:B---3--:R1:W3:Y:S04]  /*0630*/  LDG.E.64.CONSTANT R24, [R32.64+0x9300] ;  /* 0x0093000420187981 */ /* 0x0082e8000c1e9b00 */
[----:B----4-:R1:W4:Y:S04]  /*0640*/  LDG.E.64.CONSTANT R26, [R32.64+0x9f40] ;  /* 0x009f4004201a7981 */ /* 0x010328000c1e9b00 */
[----:B------:R1:W4:Y:S04]  /*0650*/  LDG.E.64.CONSTANT R28, [R32.64+0xab80] ;  /* 0x00ab8004201c7981 */ /* 0x000328000c1e9b00 */
[----:B-1----:R-:W4:Y:S01]  /*0660*/  LDG.E.64.CONSTANT R32, [R32.64+0xb7c0] ;  /* 0x00b7c00420207981 */ /* 0x002f22000c1e9b00 */
[----:B------:R-:W-:-:S03]  /*0670*/  SHF.L.U32 R50, R49, 0xa, RZ ;  /* 0x0000000a31327819 */ /* 0x000fc600000006ff */
[----:B------:R-:W-:Y:S04]  /*0680*/  STS.64 [R0.X8+0x2ae0], R12 ;  /* 0x002ae00c00007388 */ /* 0x000fe80000008a00 */
[----:B------:R-:W-:Y:S04]  /*0690*/  STS.64 [R0.X8+0x3720], R18 ;  /* 0x0037201200007388 */ /* 0x000fe80000008a00 */
[----:B------:R-:W-:Y:S04]  /*06a0*/  STS [R0.X4+0x6200], R39 ;  /* 0x0062002700007388 */ /* 0x000fe80000004800 */
[----:B------:R-:W-:Y:S04]  /*06b0*/  @!P0 STS [R0.X4+0x7150], R31 ;  /* 0x0071501f00008388 */ /* 0x000fe80000004800 */
[----:B------:R-:W-:Y:S04]  /*06c0*/  STS.64 [R0.X8+0x1ea0], R6 ;  /* 0x001ea00600007388 */ /* 0x000fe80000008a00 */
[----:B------:R-:W-:Y:S04]  /*06d0*/  STS.64 [R0.X8+0x24c0], R10 ;  /* 0x0024c00a00007388 */ /* 0x000fe80000008a00 */
[----:B------:R-:W-:Y:S04]  /*06e0*/  STS.64 [R0.X8+0x3100], R14 ;  /* 0x0031000e00007388 */ /* 0x000fe80000008a00 */
[----:B------:R-:W-:Y:S04]  /*06f0*/  STS [R0.X4+0x6510], R37 ;  /* 0x0065102500007388 */ /* 0x000fe80000004800 */
[----:B------:R-:W-:Y:S04]  /*0700*/  STS [R0.X4+0x6820], R35 ;  /* 0x0068202300007388 */ /* 0x000fe80000004800 */
[----:B------:R-:W-:Y:S04]  /*0710*/  STS [R0.X4+0x6b30], R53 ;  /* 0x006b303500007388 */ /* 0x000fe80000004800 */
[----:B------:R-:W-:Y:S04]  /*0720*/  STS [R0.X4+0x6e40], R55 ;  /* 0x006e403700007388 */ /* 0x000fe80000004800 */
[----:B-----5:R-:W-:Y:S04]  /*0730*/  STS.64 [R0.X8+0x3d40], R20 ;  /* 0x003d401400007388 */ /* 0x020fe80000008a00 */
[----:B--2---:R-:W-:Y:S04]  /*0740*/  STS.64 [R0.X8+0x4360], R22 ;  /* 0x0043601600007388 */ /* 0x004fe80000008a00 */
[----:B---3--:R-:W-:Y:S04]  /*0750*/  STS.64 [R0.X8+0x4980], R24 ;  /* 0x0049801800007388 */ /* 0x008fe80000008a00 */
[----:B----4-:R-:W-:Y:S04]  /*0760*/  STS.64 [R0.X8+0x4fa0], R26 ;  /* 0x004fa01a00007388 */ /* 0x010fe80000008a00 */
[----:B------:R-:W-:Y:S04]  /*0770*/  STS.64 [R0.X8+0x55c0], R28 ;  /* 0x0055c01c00007388 */ /* 0x000fe80000008a00 */
[----:B------:R-:W-:Y:S04]  /*0780*/  STS.64 [R0.X8+0x5be0], R32 ;  /* 0x005be02000007388 */ /* 0x000fe80000008a00 */
[----:B------:R-:W-:Y:S06]  /*0790*/  BAR.SYNC 0x0 ;  /* 0x0000000000007b1d */ /* 0x000fec0000000000 */
[----:B------:R-:W-:Y:S04]  /*07a0*/  LDS.64 R12, [R48.X8] ;  /* 0x00000000300c7984 */ /* 0x000fe80000008a00 */
[----:B------:R-:W0:Y:S04]  /*07b0*/  LDS.128 R24, [R50+0x6200] ;  /* 0x0062000032187984 */ /* 0x000e280000000c00 */
[----:B------:R-:W1:Y:S04]  /*07c0*/  LDS.128 R32, [R50+0x6400] ;  /* 0x0064000032207984 */ /* 0x000e680000000c00 */
[----:B------:R-:W2:Y:S04]  /*07d0*/  LDS.128 R28, [R50+0x6300] ;  /* 0x00630000321c7984 */ /* 0x000ea80000000c00 */
[----:B------:R-:W3:Y:S04]  /*07e0*/  LDS.128 R36, [R50+0x6500] ;  /* 0x0065000032247984 */ /* 0x000ee80000000c00 */
[----:B------:R-:W4:Y:S04]  /*07f0*/  LDS.64 R10, [R48.X8+0x188] ;  /* 0x00018800300a7984 */ /* 0x000f280000008a00 */
[----:B------:R-:W5:Y:S04]  /*0800*/  LDS.64 R6, [R48.X8+0x310] ;  /* 0x0003100030067984 */ /* 0x000f680000008a00 */
[----:B------:R-:W-:Y:S01]  /*0810*/  LDS.128 R20, [R50+0x6310] ;  /* 0x0063100032147984 */ /* 0x000fe20000000c00 */
[----:B0-----:R-:W-:-:S02]  /*0820*/  FFMA R17, R24, R12, R17 ;  /* 0x0000000c18117223 */ /* 0x001fc40000000011 */
[-C--:B------:R-:W-:Y:S02]  /*0830*/  FFMA R8, R24, R13.reuse, R8 ;  /* 0x0000000d18087223 */ /* 0x080fe40000000008 */
[----:B-1----:R-:W-:Y:S02]  /*0840*/  FFMA R45, R12, R32, R45 ;  /* 0x000000200c2d7223 */ /* 0x002fe4000000002d */
[-C--:B------:R-:W-:Y:S02]  /*0850*/  FFMA R32, R32, R13.reuse, R44 ;  /* 0x0000000d20207223 */ /* 0x080fe4000000002c */
[----:B--2---:R-:W-:Y:S02]  /*0860*/  FFMA R15, R12, R28, R9 ;  /* 0x0000001c0c0f7223 */ /* 0x004fe40000000009 */
[----:B------:R-:W-:Y:S02]  /*0870*/  FFMA R14, R28, R13, R16 ;  /* 0x0000000d1c0e7223 */ /* 0x000fe40000000010 */
[----:B---3--:R-:W-:-:S02]  /*0880*/  FFMA R51, R12, R36, R51 ;  /* 0x000000240c337223 */ /* 0x008fc40000000033 */
[----:B------:R-:W-:Y:S02]  /*0890*/  FFMA R36, R36, R13, R52 ;  /* 0x0000000d24247223 */ /* 0x000fe40000000034 */
[C---:B----4-:R-:W-:Y:S02]  /*08a0*/  FFMA R9, R10.reuse, R25, R17 ;  /* 0x000000190a097223 */ /* 0x050fe40000000011 */
[----:B------:R-:W-:Y:S01]  /*08b0*/  FFMA R8, R25, R11, R8 ;  /* 0x0000000b19087223 */ /* 0x000fe20000000008 */
[----:B------:R-:W-:Y:S01]  /*08c0*/  LDS.128 R16, [R50+0x6210] ;  /* 0x0062100032107984 */ /* 0x000fe20000000c00 */
[C---:B------:R-:W-:Y:S02]  /*08d0*/  FFMA R15, R10.reuse, R29, R15 ;  /* 0x0000001d0a0f7223 */ /* 0x040fe4000000000f */
[----:B------:R-:W-:Y:S01]  /*08e0*/  FFMA R14, R29, R11, R14 ;  /* 0x0000000b1d0e7223 */ /* 0x000fe2000000000e */
[----:B------:R-:W0:Y:S01]  /*08f0*/  LDS.64 R24, [R48.X8+0x498] ;  /* 0x0004980030187984 */ /* 0x000e220000008a00 */
[----:B------:R-:W-:-:S02]  /*0900*/  FFMA R13, R10, R33, R45 ;  /* 0x000000210a0d7223 */ /* 0x000fc4000000002d */
[-C--:B------:R-:W-:Y:S01]  /*0910*/  FFMA R12, R33, R11.reuse, R32 ;  /* 0x0000000b210c7223 */ /* 0x080fe20000000020 */
[----:B------:R-:W-:Y:S01]  /*0920*/  LDS.64 R28, [R48.X8+0x7a8] ;  /* 0x0007a800301c7984 */ /* 0x000fe20000008a00 */
[----:B------:R-:W-:Y:S02]  /*0930*/  FFMA R45, R37, R11, R36 ;  /* 0x0000000b252d7223 */ /* 0x000fe40000000024 */
[----:B------:R-:W-:Y:S01]  /*0940*/  FFMA R51, R10, R37, R51 ;  /* 0x000000250a337223 */ /* 0x000fe20000000033 */
[----:B------:R-:W1:Y:S01]  /*0950*/  LDS.64 R32, [R48.X8+0x620] ;  /* 0x0006200030207984 */ /* 0x000e620000008a00 */
[C---:B-----5:R-:W-:Y:S02]  /*0960*/  FFMA R36, R6.reuse, R26, R9 ;  /* 0x0000001a06247223 */ /* 0x060fe40000000009 */
[C---:B------:R-:W-:Y:S02]  /*0970*/  FFMA R37, R6.reuse, R30, R15 ;  /* 0x0000001e06257223 */ /* 0x040fe4000000000f */
[----:B------:R-:W-:-:S02]  /*0980*/  FFMA R44, R6, R34, R13 ;  /* 0x00000022062c7223 */ /* 0x000fc4000000000d */
[-C--:B------:R-:W-:Y:S02]  /*0990*/  FFMA R26, R26, R7.reuse, R8 ;  /* 0x000000071a1a7223 */ /* 0x080fe40000000008 */
[-C--:B------:R-:W-:Y:S01]  /*09a0*/  FFMA R30, R30, R7.reuse, R14 ;  /* 0x000000071e1e7223 */ /* 0x080fe2000000000e */
[----:B------:R-:W2:Y:S01]  /*09b0*/  LDS.128 R8, [R50+0x6410] ;  /* 0x0064100032087984 */ /* 0x000ea20000000c00 */
[----:B------:R-:W-:-:S03]  /*09c0*/  FFMA R34, R34, R7, R12 ;  /* 0x0000000722227223 */ /* 0x000fc6000000000c */
[----:B------:R-:W3:Y:S01]  /*09d0*/  LDS.128 R12, [R50+0x6510] ;  /* 0x00651000320c7984 */ /* 0x000ee20000000c00 */
[----:B------:R-:W-:Y:S02]  /*09e0*/  FFMA R51, R6, R38, R51 ;  /* 0x0000002606337223 */ /* 0x000fe40000000033 */
[----:B------:R-:W-:Y:S02]  /*09f0*/  FFMA R38, R38, R7, R45 ;  /* 0x0000000726267223 */ /* 0x000fe4000000002d */
[----:B------:R-:W4:Y:S01]  /*0a00*/  LDS.64 R6, [R48.X8+0x930] ;  /* 0x0009300030067984 */ /* 0x000f220000008a00 */
[C---:B0-----:R-:W-:Y:S02]  /*0a10*/  FFMA R45, R24.reuse, R27, R36 ;  /* 0x0000001b182d7223 */ /* 0x041fe40000000024 */
[----:B------:R-:W-:Y:S02]  /*0a20*/  FFMA R26, R27, R25, R26 ;  /* 0x000000191b1a7223 */ /* 0x000fe4000000001a */
[----:B------:R-:W-:-:S02]  /*0a30*/  FFMA R53, R24, R31, R37 ;  /* 0x0000001f18357223 */ /* 0x000fc40000000025 */
[C---:B------:R-:W-:Y:S02]  /*0a40*/  FFMA R37, R24.reuse, R35, R44 ;  /* 0x0000002318257223 */ /* 0x040fe4000000002c */
[-C--:B------:R-:W-:Y:S02]  /*0a50*/  FFMA R30, R31, R25.reuse, R30 ;  /* 0x000000191f1e7223 */ /* 0x080fe4000000001e */
[----:B------:R-:W-:Y:S02]  /*0a60*/  FFMA R34, R35, R25, R34 ;  /* 0x0000001923227223 */ /* 0x000fe40000000022 */
[----:B------:R-:W-:Y:S02]  /*0a70*/  FFMA R51, R24, R39, R51 ;  /* 0x0000002718337223 */ /* 0x000fe40000000033 */
[----:B------:R-:W-:Y:S02]  /*0a80*/  FFMA R38, R39, R25, R38 ;  /* 0x0000001927267223 */ /* 0x000fe40000000026 */
[----:B-1----:R-:W-:-:S02]  /*0a90*/  FFMA R27, R16, R32, R45 ;  /* 0x00000020101b7223 */ /* 0x002fc4000000002d */
[-C--:B------:R-:W-:Y:S02]  /*0aa0*/  FFMA R24, R16, R33.reuse, R26 ;  /* 0x0000002110187223 */ /* 0x080fe4000000001a */
[----:B------:R-:W-:Y:S02]  /*0ab0*/  FFMA R31, R32, R20, R53 ;  /* 0x00000014201f7223 */ /* 0x000fe40000000035 */
[-C--:B------:R-:W-:Y:S02]  /*0ac0*/  FFMA R30, R20, R33.reuse, R30 ;  /* 0x00000021141e7223 */ /* 0x080fe4000000001e */
[----:B--2---:R-:W-:Y:S02]  /*0ad0*/  FFMA R37, R32, R8, R37 ;  /* 0x0000000820257223 */ /* 0x004fe40000000025 */
[----:B------:R-:W-:Y:S02]  /*0ae0*/  FFMA R26, R8, R33, R34 ;  /* 0x00000021081a7223 */ /* 0x000fe40000000022 */
[----:B---3--:R-:W-:-:S02]  /*0af0*/  FFMA R51, R32, R12, R51 ;  /* 0x0000000c20337223 */ /* 0x008fc40000000033 */
[----:B------:R-:W-:Y:S02]  /*0b00*/  FFMA R27, R28, R17, R27 ;  /* 0x000000111c1b7223 */ /* 0x000fe4000000001b */
[----:B------:R-:W-:Y:S02]  /*0b10*/  FFMA R24, R17, R29, R24 ;  /* 0x0000001d11187223 */ /* 0x000fe40000000018 */
[----:B------:R-:W-:Y:S01]  /*0b20*/  FFMA R38, R12, R33, R38 ;  /* 0x000000210c267223 */ /* 0x000fe20000000026 */
[----:B------:R-:W0:Y:S01]  /*0b30*/  LDS.64 R16, [R48.X8+0xab8] ;  /* 0x000ab80030107984 */ /* 0x000e220000008a00 */
[C---:B------:R-:W-:Y:S02]  /*0b40*/  FFMA R31, R28.reuse, R21, R31 ;  /* 0x000000151c1f7223 */ /* 0x040fe4000000001f */
[----:B------:R-:W-:Y:S01]  /*0b50*/  FFMA R25, R21, R29, R30 ;  /* 0x0000001d15197223 */ /* 0x000fe2000000001e */
[----:B------:R-:W-:Y:S01]  /*0b60*/  LDS.128 R32, [R50+0x6220] ;  /* 0x0062200032207984 */ /* 0x000fe20000000c00 */
[----:B------:R-:W-:-:S02]  /*0b70*/  FFMA R45, R28, R9, R37 ;  /* 0x000000091c2d7223 */ /* 0x000fc40000000025 */
[----:B------:R-:W-:Y:S02]  /*0b80*/  FFMA R26, R9, R29, R26 ;  /* 0x0000001d091a7223 */ /* 0x000fe4000000001a */
[----:B------:R-:W-:Y:S02]  /*0b90*/  FFMA R9, R28, R13, R51 ;  /* 0x0000000d1c097223 */ /* 0x000fe40000000033 */
[----:B------:R-:W-:Y:S02]  /*0ba0*/  FFMA R51, R13, R29, R38 ;  /* 0x0000001d0d337223 */ /* 0x000fe40000000026 */
[----:B------:R-:W1:Y:S01]  /*0bb0*/  LDS.64 R12, [R48.X8+0xc40] ;  /* 0x000c4000300c7984 */ /* 0x000e620000008a00 */
[C---:B----4-:R-:W-:Y:S02]  /*0bc0*/  FFMA R20, R6.reuse, R18, R27 ;  /* 0x0000001206147223 */ /* 0x050fe4000000001b */
[C---:B------:R-:W-:Y:S01]  /*0bd0*/  FFMA R21, R6.reuse, R22, R31 ;  /* 0x0000001606157223 */ /* 0x040fe2000000001f */
[----:B------:R-:W2:Y:S01]  /*0be0*/  LDS.128 R36, [R50+0x6320] ;  /* 0x0063200032247984 */ /* 0x000ea20000000c00 */
[----:B------:R-:W-:-:S02]  /*0bf0*/  FFMA R44, R6, R10, R45 ;  /* 0x0000000a062c7223 */ /* 0x000fc4000000002d */
[-C--:B------:R-:W-:Y:S01]  /*0c00*/  FFMA R18, R18, R7.reuse, R24 ;  /* 0x0000000712127223 */ /* 0x080fe20000000018 */
[----:B------:R-:W3:Y:S01]  /*0c10*/  LDS.128 R28, [R50+0x6520] ;  /* 0x00652000321c7984 */ /* 0x000ee20000000c00 */
[-C--:B------:R-:W-:Y:S02]  /*0c20*/  FFMA R22, R22, R7.reuse, R25 ;  /* 0x0000000716167223 */ /* 0x080fe40000000019 */
[-C--:B------:R-:W-:Y:S02]  /*0c30*/  FFMA R10, R10, R7.reuse, R26 ;  /* 0x000000070a0a7223 */ /* 0x080fe4000000001a */
[----:B------:R-:W-:Y:S01]  /*0c40*/  FFMA R45, R6, R14, R9 ;  /* 0x0000000e062d7223 */ /* 0x000fe20000000009 */
[----:B------:R-:W4:Y:S04]  /*0c50*/  LDS.128 R24, [R50+0x6420] ;  /* 0x0064200032187984 */ /* 0x000f280000000c00 */
[----:B------:R-:W5:Y:S01]  /*0c60*/  LDS.64 R8, [R48.X8+0xdc8] ;  /* 0x000dc80030087984 */ /* 0x000f620000008a00 */
[----:B------:R-:W-:-:S03]  /*0c70*/  FFMA R14, R14, R7, R51 ;  /* 0x000000070e0e7223 */ /* 0x000fc60000000033 */
[----:B------:R-:W5:Y:S01]  /*0c80*/  LDS.64 R6, [R48.X8+0xf50] ;  /* 0x000f500030067984 */ /* 0x000f620000008a00 */
[C---:B0-----:R-:W-:Y:S02]  /*0c90*/  FFMA R51, R16.reuse, R19, R20 ;  /* 0x0000001310337223 */ /* 0x041fe40000000014 */
[----:B------:R-:W-:Y:S02]  /*0ca0*/  FFMA R18, R19, R17, R18 ;  /* 0x0000001113127223 */ /* 0x000fe40000000012 */
[C---:B------:R-:W-:Y:S02]  /*0cb0*/  FFMA R53, R16.reuse, R23, R21 ;  /* 0x0000001710357223 */ /* 0x040fe40000000015 */
[C---:B------:R-:W-:Y:S02]  /*0cc0*/  FFMA R21, R16.reuse, R11, R44 ;  /* 0x0000000b10157223 */ /* 0x040fe4000000002c */
[----:B------:R-:W-:Y:S02]  /*0cd0*/  FFMA R45, R16, R15, R45 ;  /* 0x0000000f102d7223 */ /* 0x000fe4000000002d */
[----:B------:R-:W-:-:S02]  /*0ce0*/  FFMA R22, R23, R17, R22 ;  /* 0x0000001117167223 */ /* 0x000fc40000000016 */
[-C--:B------:R-:W-:Y:S02]  /*0cf0*/  FFMA R16, R11, R17.reuse, R10 ;  /* 0x000000110b107223 */ /* 0x080fe4000000000a */
[----:B------:R-:W-:Y:S02]  /*0d00*/  FFMA R14, R15, R17, R14 ;  /* 0x000000110f0e7223 */ /* 0x000fe4000000000e */
[C---:B-1----:R-:W-:Y:S02]  /*0d10*/  FFMA R15, R32.reuse, R12, R51 ;  /* 0x0000000c200f7223 */ /* 0x042fe40000000033 */
[-C--:B------:R-:W-:Y:S02]  /*0d20*/  FFMA R10, R32, R13.reuse, R18 ;  /* 0x0000000d200a7223 */ /* 0x080fe40000000012 */
[----:B--2---:R-:W-:Y:S02]  /*0d30*/  FFMA R53, R12, R36, R53 ;  /* 0x000000240c357223 */ /* 0x004fe40000000035 */
[----:B------:R-:W-:-:S02]  /*0d40*/  FFMA R22, R36, R13, R22 ;  /* 0x0000000d24167223 */ /* 0x000fc40000000016 */
[----:B---3--:R-:W-:Y:S02]  /*0d50*/  FFMA R45, R12, R28, R45 ;  /* 0x0000001c0c2d7223 */ /* 0x008fe4000000002d */
[-C--:B------:R-:W-:Y:S02]  /*0d60*/  FFMA R14, R28, R13.reuse, R14 ;  /* 0x0000000d1c0e7223 */ /* 0x080fe4000000000e */
[----:B----4-:R-:W-:Y:S02]  /*0d70*/  FFMA R21, R12, R24, R21 ;  /* 0x000000180c157223 */ /* 0x010fe40000000015 */
[----:B------:R-:W-:Y:S02]  /*0d80*/  FFMA R16, R24, R13, R16 ;  /* 0x0000000d18107223 */ /* 0x000fe40000000010 */
[----:B-----5:R-:W-:Y:S02]  /*0d90*/  FFMA R15, R8, R33, R15 ;  /* 0x00000021080f7223 */ /* 0x020fe4000000000f */
[----:B------:R-:W-:-:S02]  /*0da0*/  FFMA R10, R33, R9, R10 ;  /* 0x00000009210a7223 */ /* 0x000fc4000000000a */
[----:B------:R-:W0:Y:S01]  /*0db0*/  LDS.64 R32, [R48.X8+0x10d8] ;  /* 0x0010d80030207984 */ /* 0x000e220000008a00 */
[C---:B------:R-:W-:Y:S02]  /*0dc0*/  FFMA R53, R8.reuse, R37, R53 ;  /* 0x0000002508357223 */ /* 0x040fe40000000035 */
[----:B------:R-:W-:Y:S02]  /*0dd0*/  FFMA R11, R37, R9, R22 ;  /* 0x00000009250b7223 */ /* 0x000fe40000000016 */
[C---:B------:R-:W-:Y:S02]  /*0de0*/  FFMA R13, R8.reuse, R25, R21 ;  /* 0x00000019080d7223 */ /* 0x040fe40000000015 */
[----:B------:R-:W-:Y:S01]  /*0df0*/  FFMA R12, R25, R9, R16 ;  /* 0x00000009190c7223 */ /* 0x000fe20000000010 */
[----:B------:R-:W-:Y:S01]  /*0e00*/  LDS.128 R20, [R50+0x6330] ;  /* 0x0063300032147984 */ /* 0x000fe20000000c00 */
[----:B------:R-:W-:Y:S02]  /*0e10*/  FFMA R45, R8, R29, R45 ;  /* 0x0000001d082d7223 */ /* 0x000fe4000000002d */
[----:B------:R-:W-:Y:S01]  /*0e20*/  FFMA R51, R29, R9, R14 ;  /* 0x000000091d337223 */ /* 0x000fe2000000000e */
[----:B------:R-:W-:Y:S01]  /*0e30*/  LDS.128 R16, [R50+0x6230] ;  /* 0x0062300032107984 */ /* 0x000fe20000000c00 */
[----:B------:R-:W-:-:S02]  /*0e40*/  FFMA R36, R6, R34, R15 ;  /* 0x0000002206247223 */ /* 0x000fc4000000000f */
[C---:B------:R-:W-:Y:S01]  /*0e50*/  FFMA R37, R6.reuse, R38, R53 ;  /* 0x0000002606257223 */ /* 0x040fe20000000035 */
[----:B------:R-:W1:Y:S01]  /*0e60*/  LDS.64 R28, [R48.X8+0x1260] ;  /* 0x00126000301c7984 */ /* 0x000e620000008a00 */
[----:B------:R-:W-:Y:S02]  /*0e70*/  FFMA R44, R6, R26, R13 ;  /* 0x0000001a062c7223 */ /* 0x000fe4000000000d */
[-C--:B------:R-:W-:Y:S01]  /*0e80*/  FFMA R34, R34, R7.reuse, R10 ;  /* 0x0000000722227223 */ /* 0x080fe2000000000a */
[----:B------:R-:W-:Y:S01]  /*0e90*/  LDS.64 R24, [R48.X8+0x13e8] ;  /* 0x0013e80030187984 */ /* 0x000fe20000008a00 */
[-C--:B------:R-:W-:Y:S02]  /*0ea0*/  FFMA R38, R38, R7.reuse, R11 ;  /* 0x0000000726267223 */ /* 0x080fe4000000000b */
[----:B------:R-:W-:Y:S01]  /*0eb0*/  FFMA R26, R26, R7, R12 ;  /* 0x000000071a1a7223 */ /* 0x000fe2000000000c */
[----:B------:R-:W2:Y:S04]  /*0ec0*/  LDS.128 R8, [R50+0x6430] ;  /* 0x0064300032087984 */ /* 0x000ea80000000c00 */
[----:B------:R-:W3:Y:S01]  /*0ed0*/  LDS.128 R12, [R50+0x6530] ;  /* 0x00653000320c7984 */ /* 0x000ee20000000c00 */
[----:B------:R-:W-:-:S02]  /*0ee0*/  FFMA R45, R6, R30, R45 ;  /* 0x0000001e062d7223 */ /* 0x000fc4000000002d */
[----:B------:R-:W-:Y:S02]  /*0ef0*/  FFMA R30, R30, R7, R51 ;  /* 0x000000071e1e7223 */ /* 0x000fe40000000033 */
[----:B------:R-:W4:Y:S01]  /*0f00*/  LDS.64 R6, [R48.X8+0x1570] ;  /* 0x0015700030067984 */ /* 0x000f220000008a00 */
[C---:B0-----:R-:W-:Y:S02]  /*0f10*/  FFMA R51, R32.reuse, R35, R36 ;  /* 0x0000002320337223 */ /* 0x041fe40000000024 */
[----:B------:R-:W-:Y:S02]  /*0f20*/  FFMA R34, R35, R33, R34 ;  /* 0x0000002123227223 */ /* 0x000fe40000000022 */
[C---:B------:R-:W-:Y:S02]  /*0f30*/  FFMA R53, R32.reuse, R39, R37 ;  /* 0x0000002720357223 */ /* 0x040fe40000000025 */
[C---:B------:R-:W-:Y:S02]  /*0f40*/  FFMA R37, R32.reuse, R27, R44 ;  /* 0x0000001b20257223 */ /* 0x040fe4000000002c */
[----:B------:R-:W-:-:S02]  /*0f50*/  FFMA R45, R32, R31, R45 ;  /* 0x0000001f202d7223 */ /* 0x000fc4000000002d */
[-C--:B------:R-:W-:Y:S02]  /*0f60*/  FFMA R38, R39, R33.reuse, R38 ;  /* 0x0000002127267223 */ /* 0x080fe40000000026 */
[-C--:B------:R-:W-:Y:S02]  /*0f70*/  FFMA R32, R27, R33.reuse, R26 ;  /* 0x000000211b207223 */ /* 0x080fe4000000001a */
[----:B------:R-:W-:Y:S02]  /*0f80*/  FFMA R30, R31, R33, R30 ;  /* 0x000000211f1e7223 */ /* 0x000fe4000000001e */
[C---:B-1----:R-:W-:Y:S02]  /*0f90*/  FFMA R31, R16.reuse, R28, R51 ;  /* 0x0000001c101f7223 */ /* 0x042fe40000000033 */
[----:B------:R-:W-:Y:S02]  /*0fa0*/  FFMA R26, R16, R29, R34 ;  /* 0x0000001d101a7223 */ /* 0x000fe40000000022 */
[----:B------:R-:W-:-:S02]  /*0fb0*/  FFMA R53, R28, R20, R53 ;  /* 0x000000141c357223 */ /* 0x000fc40000000035 */
[-C--:B------:R-:W-:Y:S02]  /*0fc0*/  FFMA R38, R20, R29.reuse, R38 ;  /* 0x0000001d14267223 */ /* 0x080fe40000000026 */
[----:B--2---:R-:W-:Y:S02]  /*0fd0*/  FFMA R37, R28, R8, R37 ;  /* 0x000000081c257223 */ /* 0x004fe40000000025 */
[----:B------:R-:W-:Y:S02]  /*0fe0*/  FFMA R32, R8, R29, R32 ;  /* 0x0000001d08207223 */ /* 0x000fe40000000020 */
[----:B------:R-:W-:Y:S02]  /*0ff0*/  FFMA R31, R24, R17, R31 ;  /* 0x00000011181f7223 */ /* 0x000fe4000000001f */
[----:B------:R-:W-:Y:S02]  /*1000*/  FFMA R26, R17, R25, R26 ;  /* 0x00000019111a7223 */ /* 0x000fe4000000001a */
[----:B---3--:R-:W-:Y:S01]  /*1010*/  FFMA R45, R28, R12, R45 ;  /* 0x0000000c1c2d7223 */ /* 0x008fe2000000002d */
[----:B------:R-:W0:Y:S01]  /*1020*/  LDS.64 R16, [R48.X8+0x16f8] ;  /* 0x0016f80030107984 */ /* 0x000e220000008a00 */
[----:B------:R-:W-:-:S02]  /*1030*/  FFMA R30, R12, R29, R30 ;  /* 0x0000001d0c1e7223 */ /* 0x000fc4000000001e */
        /* <DEDUP_REMOVED lines=8> */
[----:B----4-:R-:W-:-:S02]  /*10c0*/  FFMA R20, R6, R18, R31 ;  /* 0x0000001206147223 */ /* 0x010fc4000000001f */
        /* <DEDUP_REMOVED lines=47> */
[----:B------:R-:W2:Y:S01]  /*13c0*/  LDS.128 R8, [R50+0x6450] ;  /* 0x0064500032087984 */ /* 0x000ea20000000c00 */
[----:B------:R-:W-:-:S03]  /*13d0*/  FFMA R45, R6, R30, R45 ;  /* 0x0000001e062d7223 */ /* 0x000fc6000000002d */
[----:B------:R-:W3:Y:S01]  /*13e0*/  LDS.128 R12, [R50+0x6550] ;  /* 0x00655000320c7984 */ /* 0x000ee20000000c00 */
[----:B------:R-:W-:-:S03]  /*13f0*/  FFMA R30, R30, R7, R51 ;  /* 0x000000071e1e7223 */ /* 0x000fc60000000033 */
[----:B------:R-:W4:Y:S01]  /*1400*/  LDS.64 R6, [R48.X8+0x21b0] ;  /* 0x0021b00030067984 */ /* 0x000f220000008a00 */
[C---:B0-----:R-:W-:Y:S02]  /*1410*/  FFMA R51, R32.reuse, R35, R36 ;  /* 0x0000002320337223 */ /* 0x041fe40000000024 */
[----:B------:R-:W-:Y:S02]  /*1420*/  FFMA R34, R35, R33, R34 ;  /* 0x0000002123227223 */ /* 0x000fe40000000022 */
[C---:B------:R-:W-:Y:S02]  /*1430*/  FFMA R53, R32.reuse, R39, R37 ;  /* 0x0000002720357223 */ /* 0x040fe40000000025 */
[----:B------:R-:W-:Y:S02]  /*1440*/  FFMA R38, R39, R33, R38 ;  /* 0x0000002127267223 */ /* 0x000fe40000000026 */
[C---:B------:R-:W-:Y:S02]  /*1450*/  FFMA R37, R32.reuse, R27, R44 ;  /* 0x0000001b20257223 */ /* 0x040fe4000000002c */
[----:B------:R-:W-:-:S02]  /*1460*/  FFMA R45, R32, R31, R45 ;  /* 0x0000001f202d7223 */ /* 0x000fc4000000002d */
[-C--:B------:R-:W-:Y:S02]  /*1470*/  FFMA R32, R27, R33.reuse, R26 ;  /* 0x000000211b207223 */ /* 0x080fe4000000001a */
[----:B------:R-:W-:Y:S02]  /*1480*/  FFMA R30, R31, R33, R30 ;  /* 0x000000211f1e7223 */ /* 0x000fe4000000001e */
[C---:B-1----:R-:W-:Y:S02]  /*1490*/  FFMA R31, R16.reuse, R28, R51 ;  /* 0x0000001c101f7223 */ /* 0x042fe40000000033 */
[-C--:B------:R-:W-:Y:S02]  /*14a0*/  FFMA R26, R16, R29.reuse, R34 ;  /* 0x0000001d101a7223 */ /* 0x080fe40000000022 */
[----:B------:R-:W-:Y:S02]  /*14b0*/  FFMA R53, R28, R20, R53 ;  /* 0x000000141c357223 */ /* 0x000fe40000000035 */
[----:B------:R-:W-:-:S02]  /*14c0*/  FFMA R38, R20, R29, R38 ;  /* 0x0000001d14267223 */ /* 0x000fc40000000026 */
        /* <DEDUP_REMOVED lines=16> */
[----:B------:R-:W-:Y:S01]  /*15d0*/  FFMA R21, R6, R22, R53 ;  /* 0x0000001606157223 */ /* 0x000fe20000000035 */
[----:B------:R-:W1:Y:S01]  /*15e0*/  LDS.64 R12, [R48.X8+0x24c0] ;  /* 0x0024c000300c7984 */ /* 0x000e620000008a00 */
[-C--:B------:R-:W-:Y:S02]  /*15f0*/  FFMA R18, R18, R7.reuse, R26 ;  /* 0x0000000712127223 */ /* 0x080fe4000000001a */
[-C--:B------:R-:W-:Y:S01]  /*1600*/  FFMA R22, R22, R7.reuse, R27 ;  /* 0x0000000716167223 */ /* 0x080fe2000000001b */
[----:B------:R-:W-:Y:S01]  /*1610*/  LDS.64 R8, [R48.X8+0x2648] ;  /* 0x0026480030087984 */ /* 0x000fe20000008a00 */
[----:B------:R-:W-:Y:S02]  /*1620*/  FFMA R44, R6, R10, R29 ;  /* 0x0000000a062c7223 */ /* 0x000fe4000000001d */
[----:B------:R-:W-:Y:S01]  /*1630*/  FFMA R10, R10, R7, R28 ;  /* 0x000000070a0a7223 */ /* 0x000fe2000000001c */
[----:B------:R-:W2:Y:S01]  /*1640*/  LDS.128 R24, [R50+0x6460] ;  /* 0x0064600032187984 */ /* 0x000ea20000000c00 */
[----:B------:R-:W-:-:S03]  /*1650*/  FFMA R45, R6, R14, R45 ;  /* 0x0000000e062d7223 */ /* 0x000fc6000000002d */
[----:B------:R-:W3:Y:S01]  /*1660*/  LDS.128 R28, [R50+0x6560] ;  /* 0x00656000321c7984 */ /* 0x000ee20000000c00 */
[----:B------:R-:W-:-:S03]  /*1670*/  FFMA R14, R14, R7, R51 ;  /* 0x000000070e0e7223 */ /* 0x000fc60000000033 */
[----:B------:R-:W4:Y:S01]  /*1680*/  LDS.64 R6, [R48.X8+0x27d0] ;  /* 0x0027d00030067984 */ /* 0x000f220000008a00 */
[C---:B0-----:R-:W-:Y:S02]  /*1690*/  FFMA R51, R16.reuse, R19, R20 ;  /* 0x0000001310337223 */ /* 0x041fe40000000014 */
[C---:B------:R-:W-:Y:S02]  /*16a0*/  FFMA R53, R16.reuse, R23, R21 ;  /* 0x0000001710357223 */ /* 0x040fe40000000015 */
[----:B------:R-:W-:Y:S02]  /*16b0*/  FFMA R18, R19, R17, R18 ;  /* 0x0000001113127223 */ /* 0x000fe40000000012 */
[C---:B------:R-:W-:Y:S02]  /*16c0*/  FFMA R21, R16.reuse, R11, R44 ;  /* 0x0000000b10157223 */ /* 0x040fe4000000002c */
[----:B------:R-:W-:Y:S02]  /*16d0*/  FFMA R45, R16, R15, R45 ;  /* 0x0000000f102d7223 */ /* 0x000fe4000000002d */
        /* <DEDUP_REMOVED lines=36> */
[C---:B------:R-:W-:Y:S02]  /*1920*/  FFMA R53, R32.reuse, R39, R37 ;  /* 0x0000002720357223 */ /* 0x040fe40000000025 */
[----:B------:R-:W-:Y:S02]  /*1930*/  FFMA R34, R35, R33, R34 ;  /* 0x0000002123227223 */ /* 0x000fe40000000022 */
        /* <DEDUP_REMOVED lines=10> */
[-C--:B------:R-:W-:Y:S02]  /*19e0*/  FFMA R32, R8, R29.reuse, R32 ;  /* 0x0000001d08207223 */ /* 0x080fe40000000020 */
[----:B---3--:R-:W-:Y:S02]  /*19f0*/  FFMA R30, R12, R29, R30 ;  /* 0x0000001d0c1e7223 */ /* 0x008fe4000000001e */
[----:B------:R-:W-:Y:S02]  /*1a00*/  FFMA R39, R24, R17, R39 ;  /* 0x0000001118277223 */ /* 0x000fe40000000027 */
[----:B------:R-:W-:-:S02]  /*1a10*/  FFMA R26, R17, R25, R26 ;  /* 0x00000019111a7223 */ /* 0x000fc4000000001a */
[----:B------:R-:W-:Y:S01]  /*1a20*/  FFMA R45, R28, R12, R45 ;  /* 0x0000000c1c2d7223 */ /* 0x000fe2000000002d */
[----:B------:R-:W0:Y:S01]  /*1a30*/  LDS.64 R16, [R48.X8+0x2f78] ;  /* 0x002f780030107984 */ /* 0x000e220000008a00 */
[C---:B------:R-:W-:Y:S02]  /*1a40*/  FFMA R53, R24.reuse, R21, R53 ;  /* 0x0000001518357223 */ /* 0x040fe40000000035 */
[----:B------:R-:W-:Y:S02]  /*1a50*/  FFMA R27, R21, R25, R38 ;  /* 0x00000019151b7223 */ /* 0x000fe40000000026 */
[C---:B------:R-:W-:Y:S02]  /*1a60*/  FFMA R37, R24.reuse, R9, R37 ;  /* 0x0000000918257223 */ /* 0x040fe40000000025 */
[----:B------:R-:W-:Y:S02]  /*1a70*/  FFMA R36, R9, R25, R32 ;  /* 0x0000001909247223 */ /* 0x000fe40000000020 */
[----:B------:R-:W-:Y:S01]  /*1a80*/  FFMA R45, R24, R13, R45 ;  /* 0x0000000d182d7223 */ /* 0x000fe2000000002d */
[----:B------:R-:W-:Y:S01]  /*1a90*/  LDS.128 R32, [R50+0x6280] ;  /* 0x0062800032207984 */ /* 0x000fe20000000c00 */
[----:B------:R-:W-:-:S02]  /*1aa0*/  FFMA R51, R13, R25, R30 ;  /* 0x000000190d337223 */ /* 0x000fc4000000001e */
[C---:B----4-:R-:W-:Y:S01]  /*1ab0*/  FFMA R20, R6.reuse, R18, R39 ;  /* 0x0000001206147223 */ /* 0x050fe20000000027 */
[----:B------:R-:W-:Y:S01]  /*1ac0*/  LDS.64 R12, [R48.X8+0x3100] ;  /* 0x00310000300c7984 */ /* 0x000fe20000008a00 */
[C---:B------:R-:W-:Y:S02]  /*1ad0*/  FFMA R21, R6.reuse, R22, R53 ;  /* 0x0000001606157223 */ /* 0x040fe40000000035 */
[----:B------:R-:W-:Y:S01]  /*1ae0*/  FFMA R44, R6, R10, R37 ;  /* 0x0000000a062c7223 */ /* 0x000fe20000000025 */
[----:B------:R-:W1:Y:S01]  /*1af0*/  LDS.128 R28, [R50+0x6380] ;  /* 0x00638000321c7984 */ /* 0x000e620000000c00 */
[-C--:B------:R-:W-:Y:S02]  /*1b00*/  FFMA R18, R18, R7.reuse, R26 ;  /* 0x0000000712127223 */ /* 0x080fe4000000001a */
[-C--:B------:R-:W-:Y:S01]  /*1b10*/  FFMA R22, R22, R7.reuse, R27 ;  /* 0x0000000716167223 */ /* 0x080fe2000000001b */
[----:B------:R-:W-:Y:S01]  /*1b20*/  LDS.64 R8, [R48.X8+0x3288] ;  /* 0x0032880030087984 */ /* 0x000fe20000008a00 */
[----:B------:R-:W-:-:S03]  /*1b30*/  FFMA R10, R10, R7, R36 ;  /* 0x000000070a0a7223 */ /* 0x000fc60000000024 */
[----:B------:R-:W2:Y:S04]  /*1b40*/  LDS.128 R36, [R50+0x6480] ;  /* 0x0064800032247984 */ /* 0x000ea80000000c00 */
[----:B------:R-:W3:Y:S01]  /*1b50*/  LDS.128 R24, [R50+0x6580] ;  /* 0x0065800032187984 */ /* 0x000ee20000000c00 */
[----:B------:R-:W-:Y:S02]  /*1b60*/  FFMA R45, R6, R14, R45 ;  /* 0x0000000e062d7223 */ /* 0x000fe4000000002d */
[----:B------:R-:W-:Y:S02]  /*1b70*/  FFMA R14, R14, R7, R51 ;  /* 0x000000070e0e7223 */ /* 0x000fe40000000033 */
[----:B------:R-:W4:Y:S01]  /*1b80*/  LDS.64 R6, [R48.X8+0x3410] ;  /* 0x0034100030067984 */ /* 0x000f220000008a00 */
[----:B0-----:R-:W-:-:S02]  /*1b90*/  FFMA R53, R16, R23, R21 ;  /* 0x0000001710357223 */ /* 0x001fc40000000015 */
[----:B------:R-:W-:Y:S02]  /*1ba0*/  FFMA R22, R23, R17, R22 ;  /* 0x0000001117167223 */ /* 0x000fe40000000016 */
[C---:B------:R-:W-:Y:S02]  /*1bb0*/  FFMA R51, R16.reuse, R19, R20 ;  /* 0x0000001310337223 */ /* 0x040fe40000000014 */
[C---:B------:R-:W-:Y:S02]  /*1bc0*/  FFMA R21, R16.reuse, R11, R44 ;  /* 0x0000000b10157223 */ /* 0x040fe4000000002c */
[----:B------:R-:W-:Y:S02]  /*1bd0*/  FFMA R45, R16, R15, R45 ;  /* 0x0000000f102d7223 */ /* 0x000fe4000000002d */
[-C--:B------:R-:W-:Y:S02]  /*1be0*/  FFMA R18, R19, R17.reuse, R18 ;  /* 0x0000001113127223 */ /* 0x080fe40000000012 */
[----:B------:R-:W-:-:S02]  /*1bf0*/  FFMA R10, R11, R17, R10 ;  /* 0x000000110b0a7223 */ /* 0x000fc4000000000a */
[----:B------:R-:W-:Y:S02]  /*1c00*/  FFMA R17, R15, R17, R14 ;  /* 0x000000110f117223 */ /* 0x000fe4000000000e */
[----:B-1----:R-:W-:Y:S02]  /*1c10*/  FFMA R53, R12, R28, R53 ;  /* 0x0000001c0c357223 */ /* 0x002fe40000000035 */
[-C--:B------:R-:W-:Y:S02]  /*1c20*/  FFMA R22, R28, R13.reuse, R22 ;  /* 0x0000000d1c167223 */ /* 0x080fe40000000016 */
[C---:B------:R-:W-:Y:S02]  /*1c30*/  FFMA R23, R32.reuse, R12, R51 ;  /* 0x0000000c20177223 */ /* 0x040fe40000000033 */
[----:B------:R-:W-:Y:S02]  /*1c40*/  FFMA R14, R32, R13, R18 ;  /* 0x0000000d200e7223 */ /* 0x000fe40000000012 */
[----:B--2---:R-:W-:-:S02]  /*1c50*/  FFMA R21, R12, R36, R21 ;  /* 0x000000240c157223 */ /* 0x004fc40000000015 */
[----:B------:R-:W-:Y:S02]  /*1c60*/  FFMA R10, R36, R13, R10 ;  /* 0x0000000d240a7223 */ /* 0x000fe4000000000a */
[----:B---3--:R-:W-:Y:S02]  /*1c70*/  FFMA R45, R12, R24, R45 ;  /* 0x000000180c2d7223 */ /* 0x008fe4000000002d */
[----:B------:R-:W-:Y:S02]  /*1c80*/  FFMA R53, R8, R29, R53 ;  /* 0x0000001d08357223 */ /* 0x000fe40000000035 */
[----:B------:R-:W-:Y:S02]  /*1c90*/  FFMA R15, R29, R9, R22 ;  /* 0x000000091d0f7223 */ /* 0x000fe40000000016 */
[----:B------:R-:W-:Y:S01]  /*1ca0*/  FFMA R24, R24, R13, R17 ;  /* 0x0000000d18187223 */ /* 0x000fe20000000011 */
[----:B------:R-:W0:Y:S01]  /*1cb0*/  LDS.64 R28, [R48.X8+0x3598] ;  /* 0x00359800301c7984 */ /* 0x000e220000008a00 */
[----:B------:R-:W-:-:S02]  /*1cc0*/  FFMA R23, R8, R33, R23 ;  /* 0x0000002108177223 */ /* 0x000fc40000000017 */
[----:B------:R-:W-:Y:S01]  /*1cd0*/  FFMA R14, R33, R9, R14 ;  /* 0x00000009210e7223 */ /* 0x000fe2000000000e */
[----:B------:R-:W-:Y:S01]  /*1ce0*/  LDS.128 R16, [R50+0x6290] ;  /* 0x0062900032107984 */ /* 0x000fe20000000c00 */
[C---:B------:R-:W-:Y:S02]  /*1cf0*/  FFMA R21, R8.reuse, R37, R21 ;  /* 0x0000002508157223 */ /* 0x040fe40000000015 */
[----:B------:R-:W-:Y:S01]  /*1d00*/  FFMA R12, R37, R9, R10 ;  /* 0x00000009250c7223 */ /* 0x000fe2000000000a */
[----:B------:R-:W-:Y:S01]  /*1d10*/  LDS.64 R32, [R48.X8+0x3720] ;  /* 0x0037200030207984 */ /* 0x000fe20000008a00 */
[----:B------:R-:W-:Y:S02]  /*1d20*/  FFMA R45, R8, R25, R45 ;  /* 0x00000019082d7223 */ /* 0x000fe4000000002d */
[----:B------:R-:W-:Y:S02]  /*1d30*/  FFMA R51, R25, R9, R24 ;  /* 0x0000000919337223 */ /* 0x000fe40000000018 */
[----:B------:R-:W1:Y:S01]  /*1d40*/  LDS.128 R8, [R50+0x6390] ;  /* 0x0063900032087984 */ /* 0x000e620000000c00 */
[----:B----4-:R-:W-:-:S02]  /*1d50*/  FFMA R36, R6, R34, R23 ;  /* 0x0000002206247223 */ /* 0x010fc40000000017 */
[C---:B------:R-:W-:Y:S01]  /*1d60*/  FFMA R37, R6.reuse, R30, R53 ;  /* 0x0000001e06257223 */ /* 0x040fe20000000035 */
[----:B------:R-:W2:Y:S01]  /*1d70*/  LDS.64 R24, [R48.X8+0x38a8] ;  /* 0x0038a80030187984 */ /* 0x000ea20000008a00 */
[----:B------:R-:W-:Y:S02]  /*1d80*/  FFMA R44, R6, R38, R21 ;  /* 0x00000026062c7223 */ /* 0x000fe40000000015 */
[-C--:B------:R-:W-:Y:S01]  /*1d90*/  FFMA R34, R34, R7.reuse, R14 ;  /* 0x0000000722227223 */ /* 0x080fe2000000000e */
[----:B------:R-:W3:Y:S01]  /*1da0*/  LDS.128 R20, [R50+0x6490] ;  /* 0x0064900032147984 */ /* 0x000ee20000000c00 */
[-C--:B------:R-:W-:Y:S02]  /*1db0*/  FFMA R30, R30, R7.reuse, R15 ;  /* 0x000000071e1e7223 */ /* 0x080fe4000000000f */
[----:B------:R-:W-:Y:S02]  /*1dc0*/  FFMA R38, R38, R7, R12 ;  /* 0x0000000726267223 */ /* 0x000fe4000000000c */
[----:B------:R-:W4:Y:S01]  /*1dd0*/  LDS.128 R12, [R50+0x6590] ;  /* 0x00659000320c7984 */ /* 0x000f220000000c00 */
[----:B------:R-:W-:-:S02]  /*1de0*/  FFMA R45, R6, R26, R45 ;  /* 0x0000001a062d7223 */ /* 0x000fc4000000002d */
[----:B------:R-:W-:Y:S02]  /*1df0*/  FFMA R26, R26, R7, R51 ;  /* 0x000000071a1a7223 */ /* 0x000fe40000000033 */
[----:B------:R-:W5:Y:S01]  /*1e00*/  LDS.64 R6, [R48.X8+0x3a30] ;  /* 0x003a300030067984 */ /* 0x000f620000008a00 */
[----:B0-----:R-:W-:Y:S02]  /*1e10*/  FFMA R30, R31, R29, R30 ;  /* 0x0000001d1f1e7223 */ /* 0x001fe4000000001e */
[C---:B------:R-:W-:Y:S02]  /*1e20*/  FFMA R53, R28.reuse, R31, R37 ;  /* 0x0000001f1c357223 */ /* 0x040fe40000000025 */
[----:B------:R-:W-:Y:S02]  /*1e30*/  FFMA R37, R28, R39, R44 ;  /* 0x000000271c257223 */ /* 0x000fe4000000002c */
[-C--:B------:R-:W-:Y:S02]  /*1e40*/  FFMA R38, R39, R29.reuse, R38 ;  /* 0x0000001d27267223 */ /* 0x080fe40000000026 */
[----:B------:R-:W-:-:S02]  /*1e50*/  FFMA R26, R27, R29, R26 ;  /* 0x0000001d1b1a7223 */ /* 0x000fc4000000001a */
[C---:B------:R-:W-:Y:S02]  /*1e60*/  FFMA R51, R28.reuse, R35, R36 ;  /* 0x000000231c337223 */ /* 0x040fe40000000024 */
[----:B------:R-:W-:Y:S02]  /*1e70*/  FFMA R45, R28, R27, R45 ;  /* 0x0000001b1c2d7223 */ /* 0x000fe4000000002d */
[----:B-1----:R-:W-:Y:S02]  /*1e80*/  FFMA R30, R8, R33, R30 ;  /* 0x00000021081e7223 */ /* 0x002fe4000000001e */
[----:B------:R-:W-:Y:S02]  /*1e90*/  FFMA R34, R35, R29, R34 ;  /* 0x0000001d23227223 */ /* 0x000fe40000000022 */
[----:B------:R-:W-:Y:S02]  /*1ea0*/  FFMA R39, R32, R8, R53 ;  /* 0x0000000820277223 */ /* 0x000fe40000000035 */
[----:B--2---:R-:W-:-:S02]  /*1eb0*/  FFMA R29, R9, R25, R30 ;  /* 0x00000019091d7223 */ /* 0x004fc4000000001e */
[----:B---3--:R-:W-:Y:S02]  /*1ec0*/  FFMA R37, R32, R20, R37 ;  /* 0x0000001420257223 */ /* 0x008fe40000000025 */
[----:B------:R-:W-:Y:S02]  /*1ed0*/  FFMA R31, R16, R32, R51 ;  /* 0x00000020101f7223 */ /* 0x000fe40000000033 */
[-C--:B----4-:R-:W-:Y:S02]  /*1ee0*/  FFMA R26, R12, R33.reuse, R26 ;  /* 0x000000210c1a7223 */ /* 0x090fe4000000001a */
[----:B------:R-:W-:Y:S02]  /*1ef0*/  FFMA R28, R16, R33, R34 ;  /* 0x00000021101c7223 */ /* 0x000fe40000000022 */
[----:B------:R-:W-:Y:S02]  /*1f00*/  FFMA R39, R24, R9, R39 ;  /* 0x0000000918277223 */ /* 0x000fe40000000027 */
[----:B------:R-:W-:Y:S01]  /*1f10*/  FFMA R30, R20, R33, R38 ;  /* 0x00000021141e7223 */ /* 0x000fe20000000026 */
[----:B------:R-:W0:Y:S01]  /*1f20*/  LDS.64 R8, [R48.X8+0x3bb8] ;  /* 0x003bb80030087984 */ /* 0x000e220000008a00 */
[----:B------:R-:W-:-:S02]  /*1f30*/  FFMA R45, R32, R12, R45 ;  /* 0x0000000c202d7223 */ /* 0x000fc4000000002d */
[C---:B------:R-:W-:Y:S01]  /*1f40*/  FFMA R37, R24.reuse, R21, R37 ;  /* 0x0000001518257223 */ /* 0x040fe20000000025 */
[----:B------:R-:W-:Y:S01]  /*1f50*/  LDS.128 R32, [R50+0x62a0] ;  /* 0x0062a00032207984 */ /* 0x000fe20000000c00 */
[C---:B------:R-:W-:Y:S02]  /*1f60*/  FFMA R31, R24.reuse, R17, R31 ;  /* 0x00000011181f7223 */ /* 0x040fe4000000001f */
[-C--:B------:R-:W-:Y:S02]  /*1f70*/  FFMA R28, R17, R25.reuse, R28 ;  /* 0x00000019111c7223 */ /* 0x080fe4000000001c */
[----:B------:R-:W-:Y:S01]  /*1f80*/  FFMA R30, R21, R25, R30 ;  /* 0x00000019151e7223 */ /* 0x000fe2000000001e */
[----:B------:R-:W-:Y:S01]  /*1f90*/  LDS.64 R16, [R48.X8+0x3d40] ;  /* 0x003d400030107984 */ /* 0x000fe20000008a00 */
[----:B------:R-:W-:Y:S02]  /*1fa0*/  FFMA R45, R24, R13, R45 ;  /* 0x0000000d182d7223 */ /* 0x000fe4000000002d */
[----:B------:R-:W-:-:S02]  /*1fb0*/  FFMA R51, R13, R25, R26 ;  /* 0x000000190d337223 */ /* 0x000fc4000000001a */
[----:B------:R-:W1:Y:S01]  /*1fc0*/  LDS.128 R24, [R50+0x63a0] ;  /* 0x0063a00032187984 */ /* 0x000e620000000c00 */
[C---:B-----5:R-:W-:Y:S02]  /*1fd0*/  FFMA R21, R6.reuse, R10, R39 ;  /* 0x0000000a06157223 */ /* 0x060fe40000000027 */
[C---:B------:R-:W-:Y:S01]  /*1fe0*/  FFMA R44, R6.reuse, R22, R37 ;  /* 0x00000016062c7223 */ /* 0x040fe20000000025 */
[----:B------:R-:W2:Y:S01]  /*1ff0*/  LDS.64 R12, [R48.X8+0x3ec8] ;  /* 0x003ec800300c7984 */ /* 0x000ea20000008a00 */
[----:B------:R-:W-:Y:S02]  /*2000*/  FFMA R20, R6, R18, R31 ;  /* 0x0000001206147223 */ /* 0x000fe4000000001f */
[-C--:B------:R-:W-:Y:S01]  /*2010*/  FFMA R18, R18, R7.reuse, R28 ;  /* 0x0000000712127223 */ /* 0x080fe2000000001c */
[----:B------:R-:W3:Y:S01]  /*2020*/  LDS.128 R36, [R50+0x64a0] ;  /* 0x0064a00032247984 */ /* 0x000ee20000000c00 */
[-C--:B------:R-:W-:Y:S02]  /*2030*/  FFMA R10, R10, R7.reuse, R29 ;  /* 0x000000070a0a7223 */ /* 0x080fe4000000001d */
[----:B------:R-:W-:-:S02]  /*2040*/  FFMA R22, R22, R7, R30 ;  /* 0x0000000716167223 */ /* 0x000fc4000000001e */
[----:B------:R-:W4:Y:S01]  /*2050*/  LDS.128 R28, [R50+0x65a0] ;  /* 0x0065a000321c7984 */ /* 0x000f220000000c00 */
[----:B------:R-:W-:Y:S02]  /*2060*/  FFMA R45, R6, R14, R45 ;  /* 0x0000000e062d7223 */ /* 0x000fe4000000002d */
[----:B------:R-:W-:Y:S02]  /*2070*/  FFMA R14, R14, R7, R51 ;  /* 0x000000070e0e7223 */ /* 0x000fe40000000033 */
[----:B------:R-:W5:Y:S01]  /*2080*/  LDS.64 R6, [R48.X8+0x4050] ;  /* 0x0040500030067984 */ /* 0x000f620000008a00 */
[C---:B0-----:R-:W-:Y:S02]  /*2090*/  FFMA R53, R8.reuse, R11, R21 ;  /* 0x0000000b08357223 */ /* 0x041fe40000000015 */
[----:B------:R-:W-:Y:S02]  /*20a0*/  FFMA R10, R11, R9, R10 ;  /* 0x000000090b0a7223 */ /* 0x000fe4000000000a */
[----:B------:R-:W-:-:S02]  /*20b0*/  FFMA R51, R8, R19, R20 ;  /* 0x0000001308337223 */ /* 0x000fc40000000014 */
[C---:B------:R-:W-:Y:S02]  /*20c0*/  FFMA R21, R8.reuse, R23, R44 ;  /* 0x0000001708157223 */ /* 0x040fe4000000002c */
[-C--:B------:R-:W-:Y:S02]  /*20d0*/  FFMA R18, R19, R9.reuse, R18 ;  /* 0x0000000913127223 */ /* 0x080fe40000000012 */
[----:B------:R-:W-:Y:S02]  /*20e0*/  FFMA R22, R23, R9, R22 ;  /* 0x0000000917167223 */ /* 0x000fe40000000016 */
[----:B------:R-:W-:Y:S02]  /*20f0*/  FFMA R45, R8, R15, R45 ;  /* 0x0000000f082d7223 */ /* 0x000fe4000000002d */
[----:B-1----:R-:W-:Y:S02]  /*2100*/  FFMA R53, R16, R24, R53 ;  /* 0x0000001810357223 */ /* 0x002fe40000000035 */
[----:B------:R-:W-:-:S02]  /*2110*/  FFMA R10, R24, R17, R10 ;  /* 0x00000011180a7223 */ /* 0x000fc4000000000a */
[----:B------:R-:W-:Y:S02]  /*2120*/  FFMA R9, R15, R9, R14 ;  /* 0x000000090f097223 */ /* 0x000fe4000000000e */
[C---:B------:R-:W-:Y:S02]  /*2130*/  FFMA R23, R32.reuse, R16, R51 ;  /* 0x0000001020177223 */ /* 0x040fe40000000033 */
[----:B------:R-:W-:Y:S02]  /*2140*/  FFMA R14, R32, R17, R18 ;  /* 0x00000011200e7223 */ /* 0x000fe40000000012 */
[----:B--2---:R-:W-:Y:S02]  /*2150*/  FFMA R53, R12, R25, R53 ;  /* 0x000000190c357223 */ /* 0x004fe40000000035 */
[----:B------:R-:W-:Y:S02]  /*2160*/  FFMA R15, R25, R13, R10 ;  /* 0x0000000d190f7223 */ /* 0x000fe4000000000a */
[----:B---3--:R-:W-:Y:S01]  /*2170*/  FFMA R21, R16, R36, R21 ;  /* 0x0000002410157223 */ /* 0x008fe20000000015 */
[----:B------:R-:W0:Y:S01]  /*2180*/  LDS.64 R24, [R48.X8+0x41d8] ;  /* 0x0041d80030187984 */ /* 0x000e220000008a00 */
[----:B------:R-:W-:-:S02]  /*2190*/  FFMA R20, R36, R17, R22 ;  /* 0x0000001124147223 */ /* 0x000fc40000000016 */
[----:B----4-:R-:W-:Y:S02]  /*21a0*/  FFMA R45, R16, R28, R45 ;  /* 0x0000001c102d7223 */ /* 0x010fe4000000002d */
[----:B------:R-:W-:Y:S02]  /*21b0*/  FFMA R28, R28, R17, R9 ;  /* 0x000000111c1c7223 */ /* 0x000fe40000000009 */
[C---:B------:R-:W-:Y:S01]  /*21c0*/  FFMA R23, R12.reuse, R33, R23 ;  /* 0x000000210c177223 */ /* 0x040fe20000000017 */
[----:B------:R-:W-:Y:S01]  /*21d0*/  LDS.128 R8, [R50+0x63b0] ;  /* 0x0063b00032087984 */ /* 0x000fe20000000c00 */
[----:B------:R-:W-:Y:S02]  /*21e0*/  FFMA R14, R33, R13, R14 ;  /* 0x0000000d210e7223 */ /* 0x000fe4000000000e */
[----:B------:R-:W-:Y:S01]  /*21f0*/  FFMA R21, R12, R37, R21 ;  /* 0x000000250c157223 */ /* 0x000fe20000000015 */
[----:B------:R-:W1:Y:S01]  /*2200*/  LDS.64 R32, [R48.X8+0x4360] ;  /* 0x0043600030207984 */ /* 0x000e620000008a00 */
[----:B------:R-:W-:-:S02]  /*2210*/  FFMA R20, R37, R13, R20 ;  /* 0x0000000d25147223 */ /* 0x000fc40000000014 */
[----:B------:R-:W-:Y:S01]  /*2220*/  FFMA R45, R12, R29, R45 ;  /* 0x0000001d0c2d7223 */ /* 0x000fe2000000002d */
[----:B------:R-:W2:Y:S01]  /*2230*/  LDS.128 R16, [R50+0x62b0] ;  /* 0x0062b00032107984 */ /* 0x000ea20000000c00 */
[----:B------:R-:W-:Y:S02]  /*2240*/  FFMA R51, R29, R13, R28 ;  /* 0x0000000d1d337223 */ /* 0x000fe4000000001c */
[C---:B-----5:R-:W-:Y:S01]  /*2250*/  FFMA R44, R6.reuse, R38, R21 ;  /* 0x00000026062c7223 */ /* 0x060fe20000000015 */
[----:B------:R-:W3:Y:S01]  /*2260*/  LDS.64 R28, [R48.X8+0x44e8] ;  /* 0x0044e800301c7984 */ /* 0x000ee20000008a00 */
[C---:B------:R-:W-:Y:S02]  /*2270*/  FFMA R36, R6.reuse, R34, R23 ;  /* 0x0000002206247223 */ /* 0x040fe40000000017 */
[----:B------:R-:W-:Y:S02]  /*2280*/  FFMA R37, R6, R26, R53 ;  /* 0x0000001a06257223 */ /* 0x000fe40000000035 */
[----:B------:R-:W-:-:S02]  /*2290*/  FFMA R38, R38, R7, R20 ;  /* 0x0000000726267223 */ /* 0x000fc40000000014 */
[-C--:B------:R-:W-:Y:S01]  /*22a0*/  FFMA R34, R34, R7.reuse, R14 ;  /* 0x0000000722227223 */ /* 0x080fe2000000000e */
[----:B------:R-:W4:Y:S01]  /*22b0*/  LDS.128 R20, [R50+0x64b0] ;  /* 0x0064b00032147984 */ /* 0x000f220000000c00 */
[----:B------:R-:W-:-:S03]  /*22c0*/  FFMA R26, R26, R7, R15 ;  /* 0x000000071a1a7223 */ /* 0x000fc6000000000f */
[----:B------:R-:W5:Y:S01]  /*22d0*/  LDS.128 R12, [R50+0x65b0] ;  /* 0x0065b000320c7984 */ /* 0x000f620000000c00 */
[----:B------:R-:W-:Y:S02]  /*22e0*/  FFMA R45, R6, R30, R45 ;  /* 0x0000001e062d7223 */ /* 0x000fe4000000002d */
[----:B------:R-:W-:Y:S02]  /*22f0*/  FFMA R30, R30, R7, R51 ;  /* 0x000000071e1e7223 */ /* 0x000fe40000000033 */
[----:B------:R-:W5:Y:S01]  /*2300*/  LDS.64 R6, [R48.X8+0x4670] ;  /* 0x0046700030067984 */ /* 0x000f620000008a00 */
[C---:B0-----:R-:W-:Y:S02]  /*2310*/  FFMA R53, R24.reuse, R27, R37 ;  /* 0x0000001b18357223 */ /* 0x041fe40000000025 */
[----:B------:R-:W-:Y:S02]  /*2320*/  FFMA R26, R27, R25, R26 ;  /* 0x000000191b1a7223 */ /* 0x000fe4000000001a */
[----:B------:R-:W-:-:S02]  /*2330*/  FFMA R51, R24, R35, R36 ;  /* 0x0000002318337223 */ /* 0x000fc40000000024 */
[-C--:B------:R-:W-:Y:S02]  /*2340*/  FFMA R34, R35, R25.reuse, R34 ;  /* 0x0000001923227223 */ /* 0x080fe40000000022 */
[----:B------:R-:W-:Y:S02]  /*2350*/  FFMA R38, R39, R25, R38 ;  /* 0x0000001927267223 */ /* 0x000fe40000000026 */
[----:B------:R-:W-:Y:S02]  /*2360*/  FFMA R37, R24, R39, R44 ;  /* 0x0000002718257223 */ /* 0x000fe4000000002c */
[----:B-1----:R-:W-:Y:S02]  /*2370*/  FFMA R53, R32, R8, R53 ;  /* 0x0000000820357223 */ /* 0x002fe40000000035 */
[----:B------:R-:W-:Y:S02]  /*2380*/  FFMA R26, R8, R33, R26 ;  /* 0x00000021081a7223 */ /* 0x000fe4000000001a */
[----:B------:R-:W-:-:S02]  /*2390*/  FFMA R25, R31, R25, R30 ;  /* 0x000000191f197223 */ /* 0x000fc4000000001e */
[----:B------:R-:W-:Y:S02]  /*23a0*/  FFMA R45, R24, R31, R45 ;  /* 0x0000001f182d7223 */ /* 0x000fe4000000002d */
[C---:B--2---:R-:W-:Y:S02]  /*23b0*/  FFMA R39, R16.reuse, R32, R51 ;  /* 0x0000002010277223 */ /* 0x044fe40000000033 */
[----:B------:R-:W-:Y:S02]  /*23c0*/  FFMA R30, R16, R33, R34 ;  /* 0x00000021101e7223 */ /* 0x000fe40000000022 */
[----:B---3--:R-:W-:Y:S02]  /*23d0*/  FFMA R53, R28, R9, R53 ;  /* 0x000000091c357223 */ /* 0x008fe40000000035 */
[----:B------:R-:W-:Y:S02]  /*23e0*/  FFMA R31, R9, R29, R26 ;  /* 0x0000001d091f7223 */ /* 0x000fe4000000001a */
[----:B----4-:R-:W-:Y:S01]  /*23f0*/  FFMA R37, R32, R20, R37 ;  /* 0x0000001420257223 */ /* 0x010fe20000000025 */
[----:B------:R-:W0:Y:S01]  /*2400*/  LDS.64 R8, [R48.X8+0x47f8] ;  /* 0x0047f80030087984 */ /* 0x000e220000008a00 */
[----:B------:R-:W-:-:S02]  /*2410*/  FFMA R36, R20, R33, R38 ;  /* 0x0000002114247223 */ /* 0x000fc40000000026 */
[----:B------:R-:W-:Y:S02]  /*2420*/  FFMA R39, R28, R17, R39 ;  /* 0x000000111c277223 */ /* 0x000fe40000000027 */
[----:B------:R-:W-:Y:S02]  /*2430*/  FFMA R30, R17, R29, R30 ;  /* 0x0000001d111e7223 */ /* 0x000fe4000000001e */
[----:B-----5:R-:W-:Y:S01]  /*2440*/  FFMA R45, R32, R12, R45 ;  /* 0x0000000c202d7223 */ /* 0x020fe2000000002d */
[----:B------:R-:W-:Y:S01]  /*2450*/  LDS.64 R16, [R48.X8+0x4980] ;  /* 0x0049800030107984 */ /* 0x000fe20000008a00 */
[----:B------:R-:W-:Y:S02]  /*2460*/  FFMA R12, R12, R33, R25 ;  /* 0x000000210c0c7223 */ /* 0x000fe40000000019 */
[----:B------:R-:W-:Y:S01]  /*2470*/  FFMA R37, R28, R21, R37 ;  /* 0x000000151c257223 */ /* 0x000fe20000000025 */
[----:B------:R-:W1:Y:S01]  /*2480*/  LDS.128 R32, [R50+0x62c0] ;  /* 0x0062c00032207984 */ /* 0x000e620000000c00 */
[----:B------:R-:W-:-:S02]  /*2490*/  FFMA R36, R21, R29, R36 ;  /* 0x0000001d15247223 */ /* 0x000fc40000000024 */
[C---:B------:R-:W-:Y:S01]  /*24a0*/  FFMA R20, R6.reuse, R18, R39 ;  /* 0x0000001206147223 */ /* 0x040fe20000000027 */
[----:B------:R-:W2:Y:S01]  /*24b0*/  LDS.128 R24, [R50+0x63c0] ;  /* 0x0063c00032187984 */ /* 0x000ea20000000c00 */
[----:B------:R-:W-:Y:S02]  /*24c0*/  FFMA R21, R6, R10, R53 ;  /* 0x0000000a06157223 */ /* 0x000fe40000000035 */
[----:B------:R-:W-:Y:S02]  /*24d0*/  FFMA R45, R28, R13, R45 ;  /* 0x0000000d1c2d7223 */ /* 0x000fe4000000002d */
[----:B------:R-:W-:Y:S02]  /*24e0*/  FFMA R51, R13, R29, R12 ;  /* 0x0000001d0d337223 */ /* 0x000fe4000000000c */
[-C--:B------:R-:W-:Y:S01]  /*24f0*/  FFMA R18, R18, R7.reuse, R30 ;  /* 0x0000000712127223 */ /* 0x080fe2000000001e */
[----:B------:R-:W3:Y:S01]  /*2500*/  LDS.64 R12, [R48.X8+0x4b08] ;  /* 0x004b0800300c7984 */ /* 0x000ee20000008a00 */
[----:B------:R-:W-:-:S03]  /*2510*/  FFMA R10, R10, R7, R31 ;  /* 0x000000070a0a7223 */ /* 0x000fc6000000001f */
[----:B------:R-:W4:Y:S01]  /*2520*/  LDS.128 R28, [R50+0x65c0] ;  /* 0x0065c000321c7984 */ /* 0x000f220000000c00 */
[----:B------:R-:W-:Y:S02]  /*2530*/  FFMA R44, R6, R22, R37 ;  /* 0x00000016062c7223 */ /* 0x000fe40000000025 */
[-C--:B------:R-:W-:Y:S02]  /*2540*/  FFMA R22, R22, R7.reuse, R36 ;  /* 0x0000000716167223 */ /* 0x080fe40000000024 */
[----:B------:R-:W5:Y:S01]  /*2550*/  LDS.128 R36, [R50+0x64c0] ;  /* 0x0064c00032247984 */ /* 0x000f620000000c00 */
[----:B------:R-:W-:Y:S02]  /*2560*/  FFMA R45, R6, R14, R45 ;  /* 0x0000000e062d7223 */ /* 0x000fe4000000002d */
[----:B------:R-:W-:Y:S02]  /*2570*/  FFMA R14, R14, R7, R51 ;  /* 0x000000070e0e7223 */ /* 0x000fe40000000033 */
[----:B------:R-:W5:Y:S01]  /*2580*/  LDS.64 R6, [R48.X8+0x4c90] ;  /* 0x004c900030067984 */ /* 0x000f620000008a00 */
[----:B0-----:R-:W-:-:S02]  /*2590*/  FFMA R51, R8, R19, R20 ;  /* 0x0000001308337223 */ /* 0x001fc40000000014 */
[----:B------:R-:W-:Y:S02]  /*25a0*/  FFMA R18, R19, R9, R18 ;  /* 0x0000000913127223 */ /* 0x000fe40000000012 */
[C---:B------:R-:W-:Y:S02]  /*25b0*/  FFMA R53, R8.reuse, R11, R21 ;  /* 0x0000000b08357223 */ /* 0x040fe40000000015 */
[-C--:B------:R-:W-:Y:S02]  /*25c0*/  FFMA R10, R11, R9.reuse, R10 ;  /* 0x000000090b0a7223 */ /* 0x080fe4000000000a */
[----:B------:R-:W-:Y:S02]  /*25d0*/  FFMA R22, R23, R9, R22 ;  /* 0x0000000917167223 */ /* 0x000fe40000000016 */
[C---:B------:R-:W-:Y:S02]  /*25e0*/  FFMA R21, R8.reuse, R23, R44 ;  /* 0x0000001708157223 */ /* 0x040fe4000000002c */
[----:B------:R-:W-:-:S02]  /*25f0*/  FFMA R45, R8, R15, R45 ;  /* 0x0000000f082d7223 */ /* 0x000fc4000000002d */
[----:B------:R-:W-:Y:S02]  /*2600*/  FFMA R9, R15, R9, R14 ;  /* 0x000000090f097223 */ /* 0x000fe4000000000e */
[C---:B-1----:R-:W-:Y:S02]  /*2610*/  FFMA R23, R32.reuse, R16, R51 ;  /* 0x0000001020177223 */ /* 0x042fe40000000033 */
[-C--:B------:R-:W-:Y:S02]  /*2620*/  FFMA R14, R32, R17.reuse, R18 ;  /* 0x00000011200e7223 */ /* 0x080fe40000000012 */
[----:B--2---:R-:W-:Y:S02]  /*2630*/  FFMA R53, R16, R24, R53 ;  /* 0x0000001810357223 */ /* 0x004fe40000000035 */
[----:B------:R-:W-:Y:S02]  /*2640*/  FFMA R10, R24, R17, R10 ;  /* 0x00000011180a7223 */ /* 0x000fe4000000000a */
[----:B---3--:R-:W-:-:S02]  /*2650*/  FFMA R23, R12, R33, R23 ;  /* 0x000000210c177223 */ /* 0x008fc40000000017 */
[----:B------:R-:W-:Y:S02]  /*2660*/  FFMA R14, R33, R13, R14 ;  /* 0x0000000d210e7223 */ /* 0x000fe4000000000e */
[----:B----4-:R-:W-:Y:S02]  /*2670*/  FFMA R45, R16, R28, R45 ;  /* 0x0000001c102d7223 */ /* 0x010fe4000000002d */
[----:B------:R-:W-:Y:S02]  /*2680*/  FFMA R28, R28, R17, R9 ;  /* 0x000000111c1c7223 */ /* 0x000fe40000000009 */
[----:B------:R-:W-:Y:S02]  /*2690*/  FFMA R33, R12, R25, R53 ;  /* 0x000000190c217223 */ /* 0x000fe40000000035 */
[----:B------:R-:W-:Y:S02]  /*26a0*/  FFMA R15, R25, R13, R10 ;  /* 0x0000000d190f7223 */ /* 0x000fe4000000000a */
[----:B------:R-:W0:Y:S01]  /*26b0*/  LDS.64 R24, [R48.X8+0x4e18] ;  /* 0x004e180030187984 */ /* 0x000e220000008a00 */
[----:B-----5:R-:W-:-:S02]  /*26c0*/  FFMA R21, R16, R36, R21 ;  /* 0x0000002410157223 */ /* 0x020fc40000000015 */
[----:B------:R-:W-:Y:S01]  /*26d0*/  FFMA R20, R36, R17, R22 ;  /* 0x0000001124147223 */ /* 0x000fe20000000016 */
[----:B------:R-:W-:Y:S01]  /*26e0*/  LDS.128 R8, [R50+0x63d0] ;  /* 0x0063d00032087984 */ /* 0x000fe20000000c00 */
[C---:B------:R-:W-:Y:S02]  /*26f0*/  FFMA R45, R12.reuse, R29, R45 ;  /* 0x0000001d0c2d7223 */ /* 0x040fe4000000002d */
[----:B------:R-:W-:Y:S01]  /*2700*/  FFMA R51, R29, R13, R28 ;  /* 0x0000000d1d337223 */ /* 0x000fe2000000001c */
[----:B------:R-:W-:Y:S01]  /*2710*/  LDS.128 R16, [R50+0x62d0] ;  /* 0x0062d00032107984 */ /* 0x000fe20000000c00 */
[----:B------:R-:W-:-:S03]  /*2720*/  FFMA R21, R12, R37, R21 ;  /* 0x000000250c157223 */ /* 0x000fc60000000015 */
[----:B------:R-:W1:Y:S01]  /*2730*/  LDS.64 R28, [R48.X8+0x4fa0] ;  /* 0x004fa000301c7984 */ /* 0x000e620000008a00 */
[----:B------:R-:W-:Y:S02]  /*2740*/  FFMA R20, R37, R13, R20 ;  /* 0x0000000d25147223 */ /* 0x000fe40000000014 */
[C---:B------:R-:W-:Y:S02]  /*2750*/  FFMA R37, R6.reuse, R26, R33 ;  /* 0x0000001a06257223 */ /* 0x040fe40000000021 */
[----:B------:R-:W2:Y:S01]  /*2760*/  LDS.64 R32, [R48.X8+0x5128] ;  /* 0x0051280030207984 */ /* 0x000ea20000008a00 */
[C---:B------:R-:W-:Y:S02]  /*2770*/  FFMA R36, R6.reuse, R34, R23 ;  /* 0x0000002206247223 */ /* 0x040fe40000000017 */
[----:B------:R-:W-:Y:S02]  /*2780*/  FFMA R44, R6, R38, R21 ;  /* 0x00000026062c7223 */ /* 0x000fe40000000015 */
[----:B------:R-:W-:-:S02]  /*2790*/  FFMA R34, R34, R7, R14 ;  /* 0x0000000722227223 */ /* 0x000fc4000000000e */
[-C--:B------:R-:W-:Y:S02]  /*27a0*/  FFMA R26, R26, R7.reuse, R15 ;  /* 0x000000071a1a7223 */ /* 0x080fe4000000000f */
[-C--:B------:R-:W-:Y:S01]  /*27b0*/  FFMA R38, R38, R7.reuse, R20 ;  /* 0x0000000726267223 */ /* 0x080fe20000000014 */
[----:B------:R-:W-:Y:S04]  /*27c0*/  LDS.128 R12, [R50+0x65d0] ;  /* 0x0065d000320c7984 */ /* 0x000fe80000000c00 */
[----:B------:R-:W3:Y:S01]  /*27d0*/  LDS.128 R20, [R50+0x64d0] ;  /* 0x0064d00032147984 */ /* 0x000ee20000000c00 */
[----:B------:R-:W-:Y:S02]  /*27e0*/  FFMA R45, R6, R30, R45 ;  /* 0x0000001e062d7223 */ /* 0x000fe4000000002d */
[----:B------:R-:W-:-:S02]  /*27f0*/  FFMA R30, R30, R7, R51 ;  /* 0x000000071e1e7223 */ /* 0x000fc40000000033 */
[----:B------:R-:W4:Y:S01]  /*2800*/  LDS.64 R6, [R48.X8+0x52b0] ;  /* 0x0052b00030067984 */ /* 0x000f220000008a00 */
[C---:B0-----:R-:W-:Y:S02]  /*2810*/  FFMA R51, R24.reuse, R35, R36 ;  /* 0x0000002318337223 */ /* 0x041fe40000000024 */
[----:B------:R-:W-:Y:S02]  /*2820*/  FFMA R34, R35, R25, R34 ;  /* 0x0000001923227223 */ /* 0x000fe40000000022 */
[----:B------:R-:W-:Y:S02]  /*2830*/  FFMA R53, R24, R27, R37 ;  /* 0x0000001b18357223 */ /* 0x000fe40000000025 */
[-C--:B------:R-:W-:Y:S02]  /*2840*/  FFMA R26, R27, R25.reuse, R26 ;  /* 0x000000191b1a7223 */ /* 0x080fe4000000001a */
[-C--:B------:R-:W-:Y:S02]  /*2850*/  FFMA R38, R39, R25.reuse, R38 ;  /* 0x0000001927267223 */ /* 0x080fe40000000026 */
[----:B------:R-:W-:-:S02]  /*2860*/  FFMA R25, R31, R25, R30 ;  /* 0x000000191f197223 */ /* 0x000fc4000000001e */
[C---:B-1----:R-:W-:Y:S02]  /*2870*/  FFMA R35, R16.reuse, R28, R51 ;  /* 0x0000001c10237223 */ /* 0x042fe40000000033 */
[-C--:B------:R-:W-:Y:S02]  /*2880*/  FFMA R30, R16, R29.reuse, R34 ;  /* 0x0000001d101e7223 */ /* 0x080fe40000000022 */
[----:B------:R-:W-:Y:S02]  /*2890*/  FFMA R53, R28, R8, R53 ;  /* 0x000000081c357223 */ /* 0x000fe40000000035 */
[----:B------:R-:W-:Y:S02]  /*28a0*/  FFMA R26, R8, R29, R26 ;  /* 0x0000001d081a7223 */ /* 0x000fe4000000001a */
[----:B------:R-:W-:Y:S02]  /*28b0*/  FFMA R45, R24, R31, R45 ;  /* 0x0000001f182d7223 */ /* 0x000fe4000000002d */
[----:B--2---:R-:W-:-:S02]  /*28c0*/  FFMA R35, R32, R17, R35 ;  /* 0x0000001120237223 */ /* 0x004fc40000000023 */
[----:B------:R-:W-:Y:S02]  /*28d0*/  FFMA R30, R17, R33, R30 ;  /* 0x00000021111e7223 */ /* 0x000fe4000000001e */
[----:B------:R-:W-:Y:S02]  /*28e0*/  FFMA R17, R32, R9, R53 ;  /* 0x0000000920117223 */ /* 0x000fe40000000035 */
[----:B------:R-:W-:Y:S02]  /*28f0*/  FFMA R31, R9, R33, R26 ;  /* 0x00000021091f7223 */ /* 0x000fe4000000001a */
[----:B------:R-:W0:Y:S01]  /*2900*/  LDS.64 R8, [R48.X8+0x5438] ;  /* 0x0054380030087984 */ /* 0x000e220000008a00 */
[----:B------:R-:W-:Y:S02]  /*2910*/  FFMA R37, R24, R39, R44 ;  /* 0x0000002718257223 */ /* 0x000fe4000000002c */
[----:B---3--:R-:W-:Y:S02]  /*2920*/  FFMA R38, R20, R29, R38 ;  /* 0x0000001d14267223 */ /* 0x008fe40000000026 */
[----:B------:R-:W-:-:S02]  /*2930*/  FFMA R37, R28, R20, R37 ;  /* 0x000000141c257223 */ /* 0x000fc40000000025 */
[----:B------:R-:W-:Y:S02]  /*2940*/  FFMA R45, R28, R12, R45 ;  /* 0x0000000c1c2d7223 */ /* 0x000fe4000000002d */
[----:B------:R-:W-:Y:S02]  /*2950*/  FFMA R12, R12, R29, R25 ;  /* 0x0000001d0c0c7223 */ /* 0x000fe40000000019 */
[C---:B------:R-:W-:Y:S01]  /*2960*/  FFMA R29, R32.reuse, R21, R37 ;  /* 0x00000015201d7223 */ /* 0x040fe20000000025 */
[----:B------:R-:W-:Y:S01]  /*2970*/  LDS.128 R24, [R50+0x63e0] ;  /* 0x0063e00032187984 */ /* 0x000fe20000000c00 */
[----:B------:R-:W-:Y:S02]  /*2980*/  FFMA R28, R21, R33, R38 ;  /* 0x00000021151c7223 */ /* 0x000fe40000000026 */
[----:B------:R-:W-:Y:S01]  /*2990*/  FFMA R45, R32, R13, R45 ;  /* 0x0000000d202d7223 */ /* 0x000fe2000000002d */
[----:B------:R-:W-:Y:S01]  /*29a0*/  LDS.128 R36, [R50+0x62e0] ;  /* 0x0062e00032247984 */ /* 0x000fe20000000c00 */
[----:B------:R-:W-:-:S02]  /*29b0*/  FFMA R51, R13, R33, R12 ;  /* 0x000000210d337223 */ /* 0x000fc4000000000c */
[C---:B----4-:R-:W-:Y:S01]  /*29c0*/  FFMA R20, R6.reuse, R18, R35 ;  /* 0x0000001206147223 */ /* 0x050fe20000000023 */
[----:B------:R-:W1:Y:S01]  /*29d0*/  LDS.64 R12, [R48.X8+0x55c0] ;  /* 0x0055c000300c7984 */ /* 0x000e620000008a00 */
[C---:B------:R-:W-:Y:S02]  /*29e0*/  FFMA R21, R6.reuse, R10, R17 ;  /* 0x0000000a06157223 */ /* 0x040fe40000000011 */
[----:B------:R-:W-:Y:S01]  /*29f0*/  FFMA R44, R6, R22, R29 ;  /* 0x00000016062c7223 */ /* 0x000fe2000000001d */
[----:B------:R-:W2:Y:S01]  /*2a00*/  LDS.128 R32, [R50+0x64e0] ;  /* 0x0064e00032207984 */ /* 0x000ea20000000c00 */
[-C--:B------:R-:W-:Y:S02]  /*2a10*/  FFMA R18, R18, R7.reuse, R30 ;  /* 0x0000000712127223 */ /* 0x080fe4000000001e */
[-C--:B------:R-:W-:Y:S01]  /*2a20*/  FFMA R10, R10, R7.reuse, R31 ;  /* 0x000000070a0a7223 */ /* 0x080fe2000000001f */
[----:B------:R-:W-:Y:S01]  /*2a30*/  LDS.64 R16, [R48.X8+0x5748] ;  /* 0x0057480030107984 */ /* 0x000fe20000008a00 */
[----:B------:R-:W-:-:S03]  /*2a40*/  FFMA R22, R22, R7, R28 ;  /* 0x0000000716167223 */ /* 0x000fc6000000001c */
[----:B------:R-:W3:Y:S01]  /*2a50*/  LDS.128 R28, [R50+0x65e0] ;  /* 0x0065e000321c7984 */ /* 0x000ee20000000c00 */
[----:B------:R-:W-:Y:S02]  /*2a60*/  FFMA R45, R6, R14, R45 ;  /* 0x0000000e062d7223 */ /* 0x000fe4000000002d */
[----:B------:R-:W-:Y:S02]  /*2a70*/  FFMA R14, R14, R7, R51 ;  /* 0x000000070e0e7223 */ /* 0x000fe40000000033 */
[----:B------:R-:W4:Y:S01]  /*2a80*/  LDS.64 R6, [R48.X8+0x58d0] ;  /* 0x0058d00030067984 */ /* 0x000f220000008a00 */
[C---:B0-----:R-:W-:Y:S02]  /*2a90*/  FFMA R51, R8.reuse, R11, R21 ;  /* 0x0000000b08337223 */ /* 0x041fe40000000015 */
[C---:B------:R-:W-:Y:S02]  /*2aa0*/  FFMA R21, R8.reuse, R23, R44 ;  /* 0x0000001708157223 */ /* 0x040fe4000000002c */
[----:B------:R-:W-:-:S02]  /*2ab0*/  FFMA R53, R8, R15, R45 ;  /* 0x0000000f08357223 */ /* 0x000fc4000000002d */
[----:B------:R-:W0:Y:S01]  /*2ac0*/  LDS.64 R44, [R48.X8+0x5a58] ;  /* 0x005a5800302c7984 */ /* 0x000e220000008a00 */
[----:B------:R-:W-:Y:S02]  /*2ad0*/  FFMA R55, R8, R19, R20 ;  /* 0x0000001308377223 */ /* 0x000fe40000000014 */
[-C--:B------:R-:W-:Y:S02]  /*2ae0*/  FFMA R18, R19, R9.reuse, R18 ;  /* 0x0000000913127223 */ /* 0x080fe40000000012 */
[-C--:B------:R-:W-:Y:S02]  /*2af0*/  FFMA R10, R11, R9.reuse, R10 ;  /* 0x000000090b0a7223 */ /* 0x080fe4000000000a */
[-C--:B------:R-:W-:Y:S02]  /*2b00*/  FFMA R22, R23, R9.reuse, R22 ;  /* 0x0000000917167223 */ /* 0x080fe40000000016 */
        /* <DEDUP_REMOVED lines=9> */
[C---:B------:R-:W-:Y:S02]  /*2ba0*/  FFMA R23, R16.reuse, R37, R23 ;  /* 0x0000002510177223 */ /* 0x040fe40000000017 */
[----:B------:R-:W-:Y:S02]  /*2bb0*/  FFMA R18, R37, R17, R18 ;  /* 0x0000001125127223 */ /* 0x000fe40000000012 */
[C---:B------:R-:W-:Y:S02]  /*2bc0*/  FFMA R37, R16.reuse, R25, R51 ;  /* 0x0000001910257223 */ /* 0x040fe40000000033 */
[----:B------:R-:W-:Y:S02]  /*2bd0*/  FFMA R19, R25, R17, R10 ;  /* 0x0000001119137223 */ /* 0x000fe4000000000a */
[----:B------:R-:W-:Y:S01]  /*2be0*/  FFMA R25, R16, R33, R21 ;  /* 0x0000002110197223 */ /* 0x000fe20000000015 */
[----:B------:R-:W-:Y:S01]  /*2bf0*/  LDS.128 R8, [R50+0x62f0] ;  /* 0x0062f00032087984 */ /* 0x000fe20000000c00 */
[----:B------:R-:W-:-:S02]  /*2c00*/  FFMA R21, R33, R17, R22 ;  /* 0x0000001121157223 */ /* 0x000fc40000000016 */
[----:B------:R-:W-:Y:S02]  /*2c10*/  FFMA R53, R16, R29, R53 ;  /* 0x0000001d10357223 */ /* 0x000fe40000000035 */
[----:B------:R-:W-:Y:S02]  /*2c20*/  FFMA R20, R29, R17, R14 ;  /* 0x000000111d147223 */ /* 0x000fe4000000000e */
[C---:B----4-:R-:W-:Y:S01]  /*2c30*/  FFMA R33, R6.reuse, R26, R37 ;  /* 0x0000001a06217223 */ /* 0x050fe20000000025 */
[----:B------:R-:W1:Y:S01]  /*2c40*/  LDS.64 R28, [R48.X8+0x5be0] ;  /* 0x005be000301c7984 */ /* 0x000e620000008a00 */
[C---:B------:R-:W-:Y:S02]  /*2c50*/  FFMA R32, R6.reuse, R38, R23 ;  /* 0x0000002606207223 */ /* 0x040fe40000000017 */
[C---:B------:R-:W-:Y:S01]  /*2c60*/  FFMA R36, R6.reuse, R34, R25 ;  /* 0x0000002206247223 */ /* 0x040fe20000000019 */
[----:B------:R-:W2:Y:S01]  /*2c70*/  LDS.128 R12, [R50+0x63f0] ;  /* 0x0063f000320c7984 */ /* 0x000ea20000000c00 */
[----:B------:R-:W-:-:S02]  /*2c80*/  FFMA R37, R6, R30, R53 ;  /* 0x0000001e06257223 */ /* 0x000fc40000000035 */
[-C--:B------:R-:W-:Y:S01]  /*2c90*/  FFMA R38, R38, R7.reuse, R18 ;  /* 0x0000000726267223 */ /* 0x080fe20000000012 */
[----:B------:R-:W3:Y:S01]  /*2ca0*/  LDS.64 R24, [R48.X8+0x5d68] ;  /* 0x005d680030187984 */ /* 0x000ee20000008a00 */
[-C--:B------:R-:W-:Y:S02]  /*2cb0*/  FFMA R26, R26, R7.reuse, R19 ;  /* 0x000000071a1a7223 */ /* 0x080fe40000000013 */
[-C--:B------:R-:W-:Y:S01]  /*2cc0*/  FFMA R34, R34, R7.reuse, R21 ;  /* 0x0000000722227223 */ /* 0x080fe20000000015 */
[----:B------:R-:W4:Y:S01]  /*2cd0*/  LDS.128 R16, [R50+0x64f0] ;  /* 0x0064f00032107984 */ /* 0x000f220000000c00 */
[----:B------:R-:W-:-:S03]  /*2ce0*/  FFMA R30, R30, R7, R20 ;  /* 0x000000071e1e7223 */ /* 0x000fc60000000014 */
[----:B------:R-:W5:Y:S04]  /*2cf0*/  LDS.128 R20, [R50+0x65f0] ;  /* 0x0065f00032147984 */ /* 0x000f680000000c00 */
[----:B------:R-:W5:Y:S01]  /*2d00*/  LDS.64 R6, [R48.X8+0x5ef0] ;  /* 0x005ef00030067984 */ /* 0x000f620000008a00 */
[C---:B0-----:R-:W-:Y:S02]  /*2d10*/  FFMA R51, R44.reuse, R39, R32 ;  /* 0x000000272c337223 */ /* 0x041fe40000000020 */
[C---:B------:R-:W-:Y:S02]  /*2d20*/  FFMA R53, R44.reuse, R27, R33 ;  /* 0x0000001b2c357223 */ /* 0x040fe40000000021 */
[----:B------:R-:W0:Y:S01]  /*2d30*/  LDS.64 R32, [R48.X8+0x6078] ;  /* 0x0060780030207984 */ /* 0x000e220000008a00 */
[----:B------:R-:W-:Y:S01]  /*2d40*/  IADD3 R47, R47, 0x1, RZ ;  /* 0x000000012f2f7810 */ /* 0x000fe20007ffe0ff */
[----:B------:R-:W-:-:S02]  /*2d50*/  FFMA R55, R44, R35, R36 ;  /* 0x000000232c377223 */ /* 0x000fc40000000024 */
[----:B------:R-:W-:Y:S01]  /*2d60*/  FFMA R37, R44, R31, R37 ;  /* 0x0000001f2c257223 */ /* 0x000fe20000000025 */
[----:B------:R-:W-:Y:S01]  /*2d70*/  ISETP.NE.AND P0, PT, R47, 0x10, PT ;  /* 0x000000102f00780c */ /* 0x000fe20003f05270 */
[-C--:B------:R-:W-:Y:S02]  /*2d80*/  FFMA R38, R39, R45.reuse, R38 ;  /* 0x0000002d27267223 */ /* 0x080fe40000000026 */
[-C--:B------:R-:W-:Y:S02]  /*2d90*/  FFMA R26, R27, R45.reuse, R26 ;  /* 0x0000002d1b1a7223 */ /* 0x080fe4000000001a */
[-C--:B------:R-:W-:Y:S02]  /*2da0*/  FFMA R34, R35, R45.reuse, R34 ;  /* 0x0000002d23227223 */ /* 0x080fe40000000022 */
[----:B------:R-:W-:Y:S02]  /*2db0*/  FFMA R30, R31, R45, R30 ;  /* 0x0000002d1f1e7223 */ /* 0x000fe4000000001e */
[----:B-1----:R-:W-:-:S02]  /*2dc0*/  FFMA R27, R8, R28, R51 ;  /* 0x0000001c081b7223 */ /* 0x002fc40000000033 */
[-C--:B------:R-:W-:Y:S02]  /*2dd0*/  FFMA R38, R8, R29.reuse, R38 ;  /* 0x0000001d08267223 */ /* 0x080fe40000000026 */
[----:B--2---:R-:W-:Y:S02]  /*2de0*/  FFMA R53, R28, R12, R53 ;  /* 0x0000000c1c357223 */ /* 0x004fe40000000035 */
[----:B------:R-:W-:Y:S02]  /*2df0*/  FFMA R26, R12, R29, R26 ;  /* 0x0000001d0c1a7223 */ /* 0x000fe4000000001a */
[----:B---3--:R-:W-:Y:S02]  /*2e00*/  FFMA R27, R24, R9, R27 ;  /* 0x00000009181b7223 */ /* 0x008fe4000000001b */
[----:B----4-:R-:W-:Y:S02]  /*2e10*/  FFMA R55, R28, R16, R55 ;  /* 0x000000101c377223 */ /* 0x010fe40000000037 */
[----:B------:R-:W-:-:S02]  /*2e20*/  FFMA R34, R16, R29, R34 ;  /* 0x0000001d10227223 */ /* 0x000fc40000000022 */
[----:B-----5:R-:W-:Y:S02]  /*2e30*/  FFMA R37, R28, R20, R37 ;  /* 0x000000141c257223 */ /* 0x020fe40000000025 */
[----:B------:R-:W-:Y:S02]  /*2e40*/  FFMA R30, R20, R29, R30 ;  /* 0x0000001d141e7223 */ /* 0x000fe4000000001e */
[C---:B------:R-:W-:Y:S02]  /*2e50*/  FFMA R53, R24.reuse, R13, R53 ;  /* 0x0000000d18357223 */ /* 0x040fe40000000035 */
[-C--:B------:R-:W-:Y:S02]  /*2e60*/  FFMA R9, R9, R25.reuse, R38 ;  /* 0x0000001909097223 */ /* 0x080fe40000000026 */
[----:B------:R-:W-:Y:S02]  /*2e70*/  FFMA R13, R13, R25, R26 ;  /* 0x000000190d0d7223 */ /* 0x000fe4000000001a */
[----:B------:R-:W-:-:S02]  /*2e80*/  FFMA R55, R24, R17, R55 ;  /* 0x0000001118377223 */ /* 0x000fc40000000037 */
[----:B------:R-:W-:Y:S02]  /*2e90*/  FFMA R34, R17, R25, R34 ;  /* 0x0000001911227223 */ /* 0x000fe40000000022 */
[----:B------:R-:W-:Y:S02]  /*2ea0*/  FFMA R37, R24, R21, R37 ;  /* 0x0000001518257223 */ /* 0x000fe40000000025 */
[----:B------:R-:W-:Y:S02]  /*2eb0*/  FFMA R30, R21, R25, R30 ;  /* 0x00000019151e7223 */ /* 0x000fe4000000001e */
[C---:B------:R-:W-:Y:S02]  /*2ec0*/  FFMA R53, R6.reuse, R14, R53 ;  /* 0x0000000e06357223 */ /* 0x040fe40000000035 */
[C---:B------:R-:W-:Y:S02]  /*2ed0*/  FFMA R27, R6.reuse, R10, R27 ;  /* 0x0000000a061b7223 */ /* 0x040fe4000000001b */
[----:B------:R-:W-:-:S02]  /*2ee0*/  FFMA R55, R6, R18, R55 ;  /* 0x0000001206377223 */ /* 0x000fc40000000037 */
[----:B------:R-:W-:Y:S02]  /*2ef0*/  FFMA R37, R6, R22, R37 ;  /* 0x0000001606257223 */ /* 0x000fe40000000025 */
[-C--:B------:R-:W-:Y:S02]  /*2f00*/  FFMA R8, R10, R7.reuse, R9 ;  /* 0x000000070a087223 */ /* 0x080fe40000000009 */
[-C--:B------:R-:W-:Y:S02]  /*2f10*/  FFMA R14, R14, R7.reuse, R13 ;  /* 0x000000070e0e7223 */ /* 0x080fe4000000000d */
[-C--:B------:R-:W-:Y:S02]  /*2f20*/  FFMA R34, R18, R7.reuse, R34 ;  /* 0x0000000712227223 */ /* 0x080fe40000000022 */
[----:B------:R-:W-:Y:S02]  /*2f30*/  FFMA R30, R22, R7, R30 ;  /* 0x00000007161e7223 */ /* 0x000fe4000000001e */
[----:B0-----:R-:W-:-:S02]  /*2f40*/  FFMA R17, R32, R11, R27 ;  /* 0x0000000b20117223 */ /* 0x001fc4000000001b */
[C---:B------:R-:W-:Y:S02]  /*2f50*/  FFMA R9, R32.reuse, R15, R53 ;  /* 0x0000000f20097223 */ /* 0x040fe40000000035 */
[C---:B------:R-:W-:Y:S02]  /*2f60*/  FFMA R45, R32.reuse, R19, R55 ;  /* 0x00000013202d7223 */ /* 0x040fe40000000037 */
[----:B------:R-:W-:Y:S02]  /*2f70*/  FFMA R51, R32, R23, R37 ;  /* 0x0000001720337223 */ /* 0x000fe40000000025 */
[-C--:B------:R-:W-:Y:S02]  /*2f80*/  FFMA R8, R11, R33.reuse, R8 ;  /* 0x000000210b087223 */ /* 0x080fe40000000008 */
[-C--:B------:R-:W-:Y:S02]  /*2f90*/  FFMA R16, R15, R33.reuse, R14 ;  /* 0x000000210f107223 */ /* 0x080fe4000000000e */
[----:B------:R-:W-:-:S02]  /*2fa0*/  FFMA R44, R19, R33, R34 ;  /* 0x00000021132c7223 */ /* 0x000fc40000000022 */
[----:B------:R-:W-:Y:S01]  /*2fb0*/  FFMA R52, R23, R33, R30 ;  /* 0x0000002117347223 */ /* 0x000fe2000000001e */
[----:B------:R-:W-:Y:S01]  /*2fc0*/  @!P0 CALL.REL.NOINC `(.L_x_0) ;  /* 0x0000001000008944 */ /* 0x000fe20003c00000 */
[----:B------:R-:W-:Y:S05]  /*2fd0*/  BRA `(.L_x_1) ;  /* 0xffffd36000007947 */ /* 0x000fea000383ffff */
.L_x_0:
[----:B------:R-:W-:Y:S02]  /*2fe0*/  SHF.R.S32.HI R0, RZ, 0x1, R2 ;  /* 0x00000001ff007819 */ /* 0x000fe40000011402 */
[----:B------:R-:W-:Y:S02]  /*2ff0*/  LOP3.LUT R2, R2, 0x1, RZ, 0xc0, !PT ;  /* 0x0000000102027812 */ /* 0x000fe400078ec0ff */
[----:B------:R-:W-:-:S04]  /*3000*/  LEA R49, R0, R49, 0x2 ;  /* 0x0000003100317211 */ /* 0x000fc800078e10ff */
[----:B------:R-:W-:-:S05]  /*3010*/  LEA R49, R49, R2, 0x3 ;  /* 0x0000000231317211 */ /* 0x000fca00078e18ff */
[----:B------:R-:W-:-:S05]  /*3020*/  IMAD R2, R49, 0x31, R48 ;  /* 0x0000003131027824 */ /* 0x000fca00078e0230 */
[----:B------:R-:W-:-:S05]  /*3030*/  SHF.L.U32 R2, R2, 0x1, RZ ;  /* 0x0000000102027819 */ /* 0x000fca00000006ff */
[----:B------:R-:W-:-:S05]  /*3040*/  IMAD.WIDE R2, R2, R3, c[0x0][0x170] ;  /* 0x00005c0002027625 */ /* 0x000fca00078e0203 */
[----:B------:R-:W-:Y:S04]  /*3050*/  STG.E [R2.64], R17 ;  /* 0x0000001102007986 */ /* 0x000fe8000c101904 */
[----:B------:R-:W-:Y:S04]  /*3060*/  STG.E [R2.64+0x4], R8 ;  /* 0x0000040802007986 */ /* 0x000fe8000c101904 */
[----:B------:R-:W-:Y:S04]  /*3070*/  STG.E [R2.64+0x310], R9 ;  /* 0x0003100902007986 */ /* 0x000fe8000c101904 */
[----:B------:R-:W-:Y:S04]  /*3080*/  STG.E [R2.64+0x314], R16 ;  /* 0x0003141002007986 */ /* 0x000fe8000c101904 */
[----:B------:R-:W-:Y:S04]  /*3090*/  STG.E [R2.64+0x620], R45 ;  /* 0x0006202d02007986 */ /* 0x000fe8000c101904 */
[----:B------:R-:W-:Y:S04]  /*30a0*/  STG.E [R2.64+0x624], R44 ;  /* 0x0006242c02007986 */ /* 0x000fe8000c101904 */
[----:B------:R-:W-:Y:S04]  /*30b0*/  STG.E [R2.64+0x930], R51 ;  /* 0x0009303302007986 */ /* 0x000fe8000c101904 */
[----:B------:R-:W-:Y:S01]  /*30c0*/  STG.E [R2.64+0x934], R52 ;  /* 0x0009343402007986 */ /* 0x000fe2000c101904 */
[----:B------:R-:W-:Y:S05]  /*30d0*/  EXIT ;  /* 0x000000000000794d */ /* 0x000fea0003800000 */
.L_x_2:
[----:B------:R-:W-:-:S00]  /*30e0*/  BRA `(.L_x_2) ;  /* 0xfffffff000007947 */ /* 0x000fc0000383ffff */
[----:B------:R-:W-:-:S00]  /*30f0*/  NOP ;  /* 0x0000000000007918 */ /* 0x000fc00000000000 */
        /* <DEDUP_REMOVED lines=8> */
.L_x_3:


//--------------------- .nv.shared.candidate0     --------------------------
	.section	.nv.shared.candidate0,"aw",@nobits
	.align	4
.nv.shared.candidate0:
	.zero		29184
